







.version 7.1
.target sm_52
.address_size 64



.visible .entry _Z9matrixMulPKiS0_Pi(
.param .u64 _Z9matrixMulPKiS0_Pi_param_0,
.param .u64 _Z9matrixMulPKiS0_Pi_param_1,
.param .u64 _Z9matrixMulPKiS0_Pi_param_2
)
{
.reg .pred %p<5>;
.reg .b32 %r<25>;
.reg .b64 %rd<16>;


ld.param.u64 %rd6, [_Z9matrixMulPKiS0_Pi_param_0];
ld.param.u64 %rd7, [_Z9matrixMulPKiS0_Pi_param_1];
ld.param.u64 %rd5, [_Z9matrixMulPKiS0_Pi_param_2];
cvta.to.global.u64 %rd1, %rd7;
mov.u32 %r12, %ntid.y;
mov.u32 %r13, %ctaid.y;
mov.u32 %r14, %tid.y;
mad.lo.s32 %r1, %r12, %r13, %r14;
mov.u32 %r15, %ntid.x;
mov.u32 %r16, %ctaid.x;
mov.u32 %r17, %tid.x;
mad.lo.s32 %r2, %r15, %r16, %r17;
mul.lo.s32 %r18, %r1, 111;
cvta.to.global.u64 %rd8, %rd6;
mul.wide.s32 %rd9, %r18, 4;
add.s64 %rd15, %rd8, %rd9;
mov.u32 %r24, 0;
mov.u32 %r22, -111;
mov.u32 %r23, %r2;

BB0_1:
mul.wide.s32 %rd10, %r23, 4;
add.s64 %rd11, %rd1, %rd10;
ld.global.u32 %r19, [%rd11];
ld.global.u32 %r20, [%rd15];
mad.lo.s32 %r24, %r19, %r20, %r24;
add.s32 %r23, %r23, 109;
add.s64 %rd15, %rd15, 4;
add.s32 %r22, %r22, 1;
setp.ne.s32	%p1, %r22, 0;
@%p1 bra BB0_1;

setp.lt.s32	%p2, %r1, 107;
setp.lt.s32	%p3, %r2, 109;
and.pred %p4, %p2, %p3;
@!%p4 bra BB0_4;
bra.uni BB0_3;

BB0_3:
cvta.to.global.u64 %rd12, %rd5;
mad.lo.s32 %r21, %r1, 109, %r2;
mul.wide.s32 %rd13, %r21, 4;
add.s64 %rd14, %rd12, %rd13;
st.global.u32 [%rd14], %r24;

BB0_4:
ret;
}




// ===== COMPILED SASS (sm_100) =====

	.target	sm_100

	.elftype	@"ET_EXEC"


//--------------------- .note.nv.tkinfo           --------------------------
	.section	.note.nv.tkinfo,"",@"SHT_NOTE"
	.sectionflags	@"SHF_NOTE_NV_TKINFO"
	.tkinfo
        /*0018*/ 	.word	0x00000002
        /*0030*/ 	.string	""
        /*0030*/ 	.string	"ptxas"
        /*0030*/ 	.string	"Cuda compilation tools, release 13.0, V13.0.88"
        /*0030*/ 	.string	"Build cuda_13.0.r13.0/compiler.36424714_0"
        /*0030*/ 	.string	"-arch sm_100 "



//--------------------- .note.nv.cuinfo           --------------------------
	.section	.note.nv.cuinfo,"",@"SHT_NOTE"
	.sectionflags	@"SHF_NOTE_NV_CUINFO"
        /*0018*/ 	.short	0x0002
        /*001a*/ 	.short	0x0034
        /*001c*/ 	.short	0x0082
	.zero		2


//--------------------- .nv.info                  --------------------------
	.section	.nv.info,"",@"SHT_CUDA_INFO"
	.align	4


	//----- nvinfo : EIATTR_REGCOUNT
	.align		4
        /*0000*/ 	.byte	0x04, 0x2f
        /*0002*/ 	.short	(.L_1 - .L_0)
	.align		4
.L_0:
        /*0004*/ 	.word	index@(_Z9matrixMulPKiS0_Pi)
        /*0008*/ 	.word	0x00000020


	//----- nvinfo : EIATTR_FRAME_SIZE
	.align		4
.L_1:
        /*000c*/ 	.byte	0x04, 0x11
        /*000e*/ 	.short	(.L_3 - .L_2)
	.align		4
.L_2:
        /*0010*/ 	.word	index@(_Z9matrixMulPKiS0_Pi)
        /*0014*/ 	.word	0x00000000


	//----- nvinfo : EIATTR_MIN_STACK_SIZE
	.align		4
.L_3:
        /*0018*/ 	.byte	0x04, 0x12
        /*001a*/ 	.short	(.L_5 - .L_4)
	.align		4
.L_4:
        /*001c*/ 	.word	index@(_Z9matrixMulPKiS0_Pi)
        /*0020*/ 	.word	0x00000000
.L_5:


//--------------------- .nv.compat                --------------------------
	.section	.nv.compat,"",@"SHT_CUDA_COMPAT_INFO"
	.align	4
        /*0000*/ 	.byte	0x02, 0x09, 0x00, 0x00, 0x02, 0x02, 0x01, 0x00, 0x02, 0x05, 0x05, 0x00, 0x03, 0x07, 0x01, 0x01
        /*0010*/ 	.byte	0x02, 0x03, 0x00, 0x00, 0x02, 0x06, 0x01, 0x00, 0x04, 0x0b, 0x08, 0x00, 0x09, 0x00, 0x00, 0x00
        /*0020*/ 	.byte	0x00, 0x00, 0x00, 0x00


//--------------------- .nv.info._Z9matrixMulPKiS0_Pi --------------------------
	.section	.nv.info._Z9matrixMulPKiS0_Pi,"",@"SHT_CUDA_INFO"
	.sectionflags	@""
	.align	4


	//----- nvinfo : EIATTR_CUDA_API_VERSION
	.align		4
        /*0000*/ 	.byte	0x04, 0x37
        /*0002*/ 	.short	(.L_7 - .L_6)
.L_6:
        /*0004*/ 	.word	0x00000082


	//----- nvinfo : EIATTR_KPARAM_INFO
	.align		4
.L_7:
        /*0008*/ 	.byte	0x04, 0x17
        /*000a*/ 	.short	(.L_9 - .L_8)
.L_8:
        /*000c*/ 	.word	0x00000000
        /*0010*/ 	.short	0x0002
        /*0012*/ 	.short	0x0010
        /*0014*/ 	.byte	0x00, 0xf0, 0x21, 0x00


	//----- nvinfo : EIATTR_KPARAM_INFO
	.align		4
.L_9:
        /*0018*/ 	.byte	0x04, 0x17
        /*001a*/ 	.short	(.L_11 - .L_10)
.L_10:
        /*001c*/ 	.word	0x00000000
        /*0020*/ 	.short	0x0001
        /*0022*/ 	.short	0x0008
        /*0024*/ 	.byte	0x00, 0xf0, 0x21, 0x00


	//----- nvinfo : EIATTR_KPARAM_INFO
	.align		4
.L_11:
        /*0028*/ 	.byte	0x04, 0x17
        /*002a*/ 	.short	(.L_13 - .L_12)
.L_12:
        /*002c*/ 	.word	0x00000000
        /*0030*/ 	.short	0x0000
        /*0032*/ 	.short	0x0000
        /*0034*/ 	.byte	0x00, 0xf0, 0x21, 0x00


	//----- nvinfo : EIATTR_SPARSE_MMA_MASK
	.align		4
.L_13:
        /*0038*/ 	.byte	0x03, 0x50
        /*003a*/ 	.short	0x0000


	//----- nvinfo : EIATTR_MAXREG_COUNT
	.align		4
        /*003c*/ 	.byte	0x03, 0x1b
        /*003e*/ 	.short	0x00ff


	//----- nvinfo : EIATTR_MERCURY_ISA_VERSION
	.align		4
        /*0040*/ 	.byte	0x03, 0x5f
        /*0042*/ 	.short	0x0101


	//----- nvinfo : EIATTR_VRC_CTA_INIT_COUNT
	.align		4
        /*0044*/ 	.byte	0x02, 0x4a
	.zero		1
	.zero		1


	//----- nvinfo : EIATTR_EXIT_INSTR_OFFSETS
	.align		4
        /*0048*/ 	.byte	0x04, 0x1c
        /*004a*/ 	.short	(.L_15 - .L_14)


	//   ....[0]....
.L_14:
        /*004c*/ 	.word	0x00002330


	//   ....[1]....
        /*0050*/ 	.word	0x000023f0


	//----- nvinfo : EIATTR_CBANK_PARAM_SIZE
	.align		4
.L_15:
        /*0054*/ 	.byte	0x03, 0x19
        /*0056*/ 	.short	0x0018


	//----- nvinfo : EIATTR_PARAM_CBANK
	.align		4
        /*0058*/ 	.byte	0x04, 0x0a
        /*005a*/ 	.short	(.L_17 - .L_16)
	.align		4
.L_16:
        /*005c*/ 	.word	index@(.nv.constant0._Z9matrixMulPKiS0_Pi)
        /*0060*/ 	.short	0x0380
        /*0062*/ 	.short	0x0018


	//----- nvinfo : EIATTR_SW_WAR
	.align		4
.L_17:
        /*0064*/ 	.byte	0x04, 0x36
        /*0066*/ 	.short	(.L_19 - .L_18)
.L_18:
        /*0068*/ 	.word	0x00000008
.L_19:


//--------------------- .nv.callgraph             --------------------------
	.section	.nv.callgraph,"",@"SHT_CUDA_CALLGRAPH"
	.align	4
	.sectionentsize	8
	.align		4
        /*0000*/ 	.word	0x00000000
	.align		4
        /*0004*/ 	.word	0xffffffff
	.align		4
        /*0008*/ 	.word	0x00000000
	.align		4
        /*000c*/ 	.word	0xfffffffe
	.align		4
        /*0010*/ 	.word	0x00000000
	.align		4
        /*0014*/ 	.word	0xfffffffd
	.align		4
        /*0018*/ 	.word	0x00000000
	.align		4
        /*001c*/ 	.word	0xfffffffc


//--------------------- .text._Z9matrixMulPKiS0_Pi --------------------------
	.section	.text._Z9matrixMulPKiS0_Pi,"ax",@progbits
	.align	128
        .global         _Z9matrixMulPKiS0_Pi
        .type           _Z9matrixMulPKiS0_Pi,@function
        .size           _Z9matrixMulPKiS0_Pi,(.L_x_1 - _Z9matrixMulPKiS0_Pi)
        .other          _Z9matrixMulPKiS0_Pi,@"STO_CUDA_ENTRY STV_DEFAULT"
_Z9matrixMulPKiS0_Pi:
.text._Z9matrixMulPKiS0_Pi:
[----:B------:R-:W-:Y:S01]  /*0000*/  LDC R1, c[0x0][0x37c] ;  /* 0x0000df00ff017b82 */ /* 0x000fe20000000800 */
[----:B------:R-:W0:Y:S01]  /*0010*/  S2R R0, SR_CTAID.Y ;  /* 0x0000000000007919 */ /* 0x000e220000002600 */
[----:B------:R-:W0:Y:S06]  /*0020*/  LDCU UR6, c[0x0][0x364] ;  /* 0x00006c80ff0677ac */ /* 0x000e2c0008000800 */
[----:B------:R-:W1:Y:S01]  /*0030*/  LDC.64 R14, c[0x0][0x388] ;  /* 0x0000e200ff0e7b82 */ /* 0x000e620000000a00 */
[----:B------:R-:W0:Y:S01]  /*0040*/  S2R R3, SR_TID.Y ;  /* 0x0000000000037919 */ /* 0x000e220000002200 */
[----:B------:R-:W2:Y:S01]  /*0050*/  LDCU UR7, c[0x0][0x360] ;  /* 0x00006c00ff0777ac */ /* 0x000ea20008000800 */
[----:B------:R-:W2:Y:S01]  /*0060*/  S2R R2, SR_CTAID.X ;  /* 0x0000000000027919 */ /* 0x000ea20000002500 */
[----:B------:R-:W3:Y:S04]  /*0070*/  LDCU.64 UR4, c[0x0][0x358] ;  /* 0x00006b00ff0477ac */ /* 0x000ee80008000a00 */
[----:B------:R-:W4:Y:S01]  /*0080*/  LDC.64 R12, c[0x0][0x380] ;  /* 0x0000e000ff0c7b82 */ /* 0x000f220000000a00 */
[----:B------:R-:W2:Y:S01]  /*0090*/  S2R R5, SR_TID.X ;  /* 0x0000000000057919 */ /* 0x000ea20000002100 */
[----:B0-----:R-:W-:-:S02]  /*00a0*/  IMAD R0, R0, UR6, R3 ;  /* 0x0000000600007c24 */ /* 0x001fc4000f8e0203 */
[----:B--2---:R-:W-:Y:S02]  /*00b0*/  IMAD R3, R2, UR7, R5 ;  /* 0x0000000702037c24 */ /* 0x004fe4000f8e0205 */
[----:B------:R-:W-:Y:S02]  /*00c0*/  IMAD R5, R0, 0x6f, RZ ;  /* 0x0000006f00057824 */ /* 0x000fe400078e02ff */
[C---:B-1----:R-:W-:Y:S01]  /*00d0*/  IMAD.WIDE R8, R3.reuse, 0x4, R14 ;  /* 0x0000000403087825 */ /* 0x042fe200078e020e */
[----:B------:R-:W-:-:S03]  /*00e0*/  IADD3 R11, PT, PT, R3, 0x6d, RZ ;  /* 0x0000006d030b7810 */ /* 0x000fc60007ffe0ff */
[----:B----4-:R-:W-:Y:S02]  /*00f0*/  IMAD.WIDE R12, R5, 0x4, R12 ;  /* 0x00000004050c7825 */ /* 0x010fe400078e020c */
[----:B---3--:R-:W2:Y:S02]  /*0100*/  LDG.E R5, desc[UR4][R8.64] ;  /* 0x0000000408057981 */ /* 0x008ea4000c1e1900 */
[----:B------:R-:W-:Y:S02]  /*0110*/  IMAD.WIDE R10, R11, 0x4, R14 ;  /* 0x000000040b0a7825 */ /* 0x000fe400078e020e */
[----:B------:R-:W2:Y:S04]  /*0120*/  LDG.E R4, desc[UR4][R12.64] ;  /* 0x000000040c047981 */ /* 0x000ea8000c1e1900 */
[----:B------:R0:W3:Y:S04]  /*0130*/  LDG.E R7, desc[UR4][R10.64] ;  /* 0x000000040a077981 */ /* 0x0000e8000c1e1900 */
[----:B------:R-:W3:Y:S01]  /*0140*/  LDG.E R6, desc[UR4][R12.64+0x4] ;  /* 0x000004040c067981 */ /* 0x000ee2000c1e1900 */
[----:B------:R-:W-:-:S02]  /*0150*/  IADD3 R17, PT, PT, R3, 0xda, RZ ;  /* 0x000000da03117810 */ /* 0x000fc40007ffe0ff */
[----:B------:R-:W-:Y:S01]  /*0160*/  IADD3 R19, PT, PT, R3, 0x147, RZ ;  /* 0x0000014703137810 */ /* 0x000fe20007ffe0ff */
[----:B------:R-:W4:Y:S02]  /*0170*/  LDG.E R29, desc[UR4][R12.64+0x8] ;  /* 0x000008040c1d7981 */ /* 0x000f24000c1e1900 */
[--C-:B------:R-:W-:Y:S01]  /*0180*/  IMAD.WIDE R16, R17, 0x4, R14.reuse ;  /* 0x0000000411107825 */ /* 0x100fe200078e020e */
[----:B------:R-:W-:Y:S01]  /*0190*/  IADD3 R25, PT, PT, R3, 0x1b4, RZ ;  /* 0x000001b403197810 */ /* 0x000fe20007ffe0ff */
[----:B------:R-:W4:Y:S02]  /*01a0*/  LDG.E R27, desc[UR4][R12.64+0xc] ;  /* 0x00000c040c1b7981 */ /* 0x000f24000c1e1900 */
[--C-:B------:R-:W-:Y:S02]  /*01b0*/  IMAD.WIDE R18, R19, 0x4, R14.reuse ;  /* 0x0000000413127825 */ /* 0x100fe400078e020e */
[----:B------:R1:W4:Y:S01]  /*01c0*/  LDG.E R26, desc[UR4][R16.64] ;  /* 0x00000004101a7981 */ /* 0x000322000c1e1900 */
[----:B0-----:R-:W-:Y:S01]  /*01d0*/  IADD3 R11, PT, PT, R3, 0x221, RZ ;  /* 0x00000221030b7810 */ /* 0x001fe20007ffe0ff */
[----:B------:R-:W-:-:S02]  /*01e0*/  IMAD.WIDE R24, R25, 0x4, R14 ;  /* 0x0000000419187825 */ /* 0x000fc400078e020e */
[----:B------:R0:W4:Y:S02]  /*01f0*/  LDG.E R20, desc[UR4][R18.64] ;  /* 0x0000000412147981 */ /* 0x000124000c1e1900 */
[----:B------:R-:W-:Y:S02]  /*0200*/  IMAD.WIDE R10, R11, 0x4, R14 ;  /* 0x000000040b0a7825 */ /* 0x000fe400078e020e */
[----:B------:R-:W4:Y:S04]  /*0210*/  LDG.E R8, desc[UR4][R24.64] ;  /* 0x0000000418087981 */ /* 0x000f28000c1e1900 */
[----:B------:R-:W4:Y:S01]  /*0220*/  LDG.E R21, desc[UR4][R12.64+0x10] ;  /* 0x000010040c157981 */ /* 0x000f22000c1e1900 */
[----:B-1----:R-:W-:-:S03]  /*0230*/  IADD3 R17, PT, PT, R3, 0x28e, RZ ;  /* 0x0000028e03117810 */ /* 0x002fc60007ffe0ff */
[----:B------:R1:W4:Y:S04]  /*0240*/  LDG.E R9, desc[UR4][R10.64] ;  /* 0x000000040a097981 */ /* 0x000328000c1e1900 */
[----:B------:R-:W4:Y:S01]  /*0250*/  LDG.E R2, desc[UR4][R12.64+0x14] ;  /* 0x000014040c027981 */ /* 0x000f22000c1e1900 */
[--C-:B------:R-:W-:Y:S01]  /*0260*/  IMAD.WIDE R16, R17, 0x4, R14.reuse ;  /* 0x0000000411107825 */ /* 0x100fe200078e020e */
[C---:B0-----:R-:W-:Y:S02]  /*0270*/  IADD3 R19, PT, PT, R3.reuse, 0x2fb, RZ ;  /* 0x000002fb03137810 */ /* 0x041fe40007ffe0ff */
[----:B------:R-:W-:Y:S01]  /*0280*/  IADD3 R28, PT, PT, R3, 0x368, RZ ;  /* 0x00000368031c7810 */ /* 0x000fe20007ffe0ff */
[----:B------:R-:W4:Y:S02]  /*0290*/  LDG.E R23, desc[UR4][R12.64+0x18] ;  /* 0x000018040c177981 */ /* 0x000f24000c1e1900 */
[----:B------:R-:W-:-:S02]  /*02a0*/  IMAD.WIDE R18, R19, 0x4, R14 ;  /* 0x0000000413127825 */ /* 0x000fc400078e020e */
[----:B------:R0:W4:Y:S02]  /*02b0*/  LDG.E R22, desc[UR4][R16.64] ;  /* 0x0000000410167981 */ /* 0x000124000c1e1900 */
[----:B-1----:R-:W-:Y:S02]  /*02c0*/  IMAD.WIDE R10, R28, 0x4, R14 ;  /* 0x000000041c0a7825 */ /* 0x002fe400078e020e */
[----:B------:R-:W4:Y:S04]  /*02d0*/  LDG.E R24, desc[UR4][R18.64] ;  /* 0x0000000412187981 */ /* 0x000f28000c1e1900 */
[----:B------:R-:W4:Y:S04]  /*02e0*/  LDG.E R25, desc[UR4][R12.64+0x1c] ;  /* 0x00001c040c197981 */ /* 0x000f28000c1e1900 */
[----:B------:R-:W4:Y:S04]  /*02f0*/  LDG.E R10, desc[UR4][R10.64] ;  /* 0x000000040a0a7981 */ /* 0x000f28000c1e1900 */
[----:B------:R-:W4:Y:S04]  /*0300*/  LDG.E R18, desc[UR4][R12.64+0x28] ;  /* 0x000028040c127981 */ /* 0x000f28000c1e1900 */
[----:B------:R-:W4:Y:S01]  /*0310*/  LDG.E R11, desc[UR4][R12.64+0x20] ;  /* 0x000020040c0b7981 */ /* 0x000f22000c1e1900 */
[----:B--2---:R-:W-:Y:S01]  /*0320*/  IMAD R4, R5, R4, RZ ;  /* 0x0000000405047224 */ /* 0x004fe200078e02ff */
[----:B------:R-:W-:-:S05]  /*0330*/  IADD3 R5, PT, PT, R3, 0x3d5, RZ ;  /* 0x000003d503057810 */ /* 0x000fca0007ffe0ff */
[----:B0-----:R-:W-:Y:S02]  /*0340*/  IMAD.WIDE R16, R5, 0x4, R14 ;  /* 0x0000000405107825 */ /* 0x001fe400078e020e */
[----:B------:R-:W2:Y:S02]  /*0350*/  LDG.E R5, desc[UR4][R12.64+0x24] ;  /* 0x000024040c057981 */ /* 0x000ea4000c1e1900 */
[----:B---3--:R-:W-:Y:S01]  /*0360*/  IMAD R28, R7, R6, R4 ;  /* 0x00000006071c7224 */ /* 0x008fe200078e0204 */
[----:B------:R-:W-:Y:S01]  /*0370*/  IADD3 R7, PT, PT, R3, 0x442, RZ ;  /* 0x0000044203077810 */ /* 0x000fe20007ffe0ff */
[----:B------:R0:W2:Y:S04]  /*0380*/  LDG.E R4, desc[UR4][R16.64] ;  /* 0x0000000410047981 */ /* 0x0000a8000c1e1900 */
[----:B------:R-:W-:-:S05]  /*0390*/  IMAD.WIDE R6, R7, 0x4, R14 ;  /* 0x0000000407067825 */ /* 0x000fca00078e020e */
[----:B------:R1:W3:Y:S01]  /*03a0*/  LDG.E R19, desc[UR4][R6.64] ;  /* 0x0000000406137981 */ /* 0x0002e2000c1e1900 */
[----:B----4-:R-:W-:Y:S01]  /*03b0*/  IMAD R26, R26, R29, R28 ;  /* 0x0000001d1a1a7224 */ /* 0x010fe200078e021c */
[C---:B------:R-:W-:Y:S02]  /*03c0*/  IADD3 R29, PT, PT, R3.reuse, 0x4af, RZ ;  /* 0x000004af031d7810 */ /* 0x040fe40007ffe0ff */
[C---:B------:R-:W-:Y:S01]  /*03d0*/  IADD3 R28, PT, PT, R3.reuse, 0x51c, RZ ;  /* 0x0000051c031c7810 */ /* 0x040fe20007ffe0ff */
[----:B------:R-:W-:Y:S01]  /*03e0*/  IMAD R20, R20, R27, R26 ;  /* 0x0000001b14147224 */ /* 0x000fe200078e021a */
[----:B0-----:R-:W-:Y:S01]  /*03f0*/  IADD3 R17, PT, PT, R3, 0x589, RZ ;  /* 0x0000058903117810 */ /* 0x001fe20007ffe0ff */
[--C-:B------:R-:W-:Y:S01]  /*0400*/  IMAD.WIDE R26, R29, 0x4, R14.reuse ;  /* 0x000000041d1a7825 */ /* 0x100fe200078e020e */
[----:B------:R-:W4:Y:S03]  /*0410*/  LDG.E R16, desc[UR4][R12.64+0x30] ;  /* 0x000030040c107981 */ /* 0x000f26000c1e1900 */
[----:B------:R-:W-:-:S02]  /*0420*/  IMAD.WIDE R28, R28, 0x4, R14 ;  /* 0x000000041c1c7825 */ /* 0x000fc400078e020e */
[----:B------:R-:W4:Y:S02]  /*0430*/  LDG.E R27, desc[UR4][R26.64] ;  /* 0x000000041a1b7981 */ /* 0x000f24000c1e1900 */
[----:B------:R-:W-:Y:S02]  /*0440*/  IMAD R8, R8, R21, R20 ;  /* 0x0000001508087224 */ /* 0x000fe400078e0214 */
[----:B------:R-:W4:Y:S01]  /*0450*/  LDG.E R20, desc[UR4][R12.64+0x2c] ;  /* 0x00002c040c147981 */ /* 0x000f22000c1e1900 */
[----:B-1----:R-:W-:-:S03]  /*0460*/  IADD3 R7, PT, PT, R3, 0x5f6, RZ ;  /* 0x000005f603077810 */ /* 0x002fc60007ffe0ff */
[----:B------:R0:W4:Y:S02]  /*0470*/  LDG.E R29, desc[UR4][R28.64] ;  /* 0x000000041c1d7981 */ /* 0x000124000c1e1900 */
[----:B------:R-:W-:Y:S02]  /*0480*/  IMAD.WIDE R6, R7, 0x4, R14 ;  /* 0x0000000407067825 */ /* 0x000fe400078e020e */
[----:B------:R-:W4:Y:S04]  /*0490*/  LDG.E R21, desc[UR4][R12.64+0x34] ;  /* 0x000034040c157981 */ /* 0x000f28000c1e1900 */
[----:B------:R-:W4:Y:S01]  /*04a0*/  LDG.E R26, desc[UR4][R6.64] ;  /* 0x00000004061a7981 */ /* 0x000f22000c1e1900 */
[----:B0-----:R-:W-:Y:S02]  /*04b0*/  IMAD R28, R9, R2, R8 ;  /* 0x00000002091c7224 */ /* 0x001fe400078e0208 */
[----:B------:R-:W-:-:S02]  /*04c0*/  IMAD.WIDE R8, R17, 0x4, R14 ;  /* 0x0000000411087825 */ /* 0x000fc400078e020e */
[----:B------:R-:W4:Y:S04]  /*04d0*/  LDG.E R17, desc[UR4][R12.64+0x38] ;  /* 0x000038040c117981 */ /* 0x000f28000c1e1900 */
[----:B------:R0:W4:Y:S01]  /*04e0*/  LDG.E R2, desc[UR4][R8.64] ;  /* 0x0000000408027981 */ /* 0x000122000c1e1900 */
[----:B------:R-:W-:Y:S01]  /*04f0*/  IMAD R28, R22, R23, R28 ;  /* 0x00000017161c7224 */ /* 0x000fe200078e021c */
[----:B------:R-:W-:-:S03]  /*0500*/  IADD3 R23, PT, PT, R3, 0x663, RZ ;  /* 0x0000066303177810 */ /* 0x000fc60007ffe0ff */
[----:B------:R-:W-:Y:S01]  /*0510*/  IMAD R24, R24, R25, R28 ;  /* 0x0000001918187224 */ /* 0x000fe200078e021c */
[----:B------:R-:W-:Y:S01]  /*0520*/  IADD3 R25, PT, PT, R3, 0x6d0, RZ ;  /* 0x000006d003197810 */ /* 0x000fe20007ffe0ff */
[----:B------:R-:W-:-:S04]  /*0530*/  IMAD.WIDE R22, R23, 0x4, R14 ;  /* 0x0000000417167825 */ /* 0x000fc800078e020e */
[----:B------:R-:W-:Y:S01]  /*0540*/  IMAD R24, R10, R11, R24 ;  /* 0x0000000b0a187224 */ /* 0x000fe200078e0218 */
[----:B------:R-:W-:Y:S01]  /*0550*/  IADD3 R11, PT, PT, R3, 0x73d, RZ ;  /* 0x0000073d030b7810 */ /* 0x000fe20007ffe0ff */
[----:B------:R-:W4:Y:S01]  /*0560*/  LDG.E R22, desc[UR4][R22.64] ;  /* 0x0000000416167981 */ /* 0x000f22000c1e1900 */
[----:B0-----:R-:W-:-:S03]  /*0570*/  IMAD.WIDE R8, R25, 0x4, R14 ;  /* 0x0000000419087825 */ /* 0x001fc600078e020e */
[----:B------:R-:W4:Y:S01]  /*0580*/  LDG.E R25, desc[UR4][R12.64+0x44] ;  /* 0x000044040c197981 */ /* 0x000f22000c1e1900 */
[----:B------:R-:W-:-:S03]  /*0590*/  IMAD.WIDE R6, R11, 0x4, R14 ;  /* 0x000000040b067825 */ /* 0x000fc600078e020e */
[----:B------:R-:W4:Y:S04]  /*05a0*/  LDG.E R8, desc[UR4][R8.64] ;  /* 0x0000000408087981 */ /* 0x000f28000c1e1900 */
[----:B------:R-:W4:Y:S04]  /*05b0*/  LDG.E R23, desc[UR4][R12.64+0x3c] ;  /* 0x00003c040c177981 */ /* 0x000f28000c1e1900 */
[----:B------:R-:W4:Y:S04]  /*05c0*/  LDG.E R11, desc[UR4][R12.64+0x40] ;  /* 0x000040040c0b7981 */ /* 0x000f28000c1e1900 */
[----:B------:R-:W4:Y:S04]  /*05d0*/  LDG.E R10, desc[UR4][R6.64] ;  /* 0x00000004060a7981 */ /* 0x000f28000c1e1900 */
[----:B------:R-:W4:Y:S04]  /*05e0*/  LDG.E R6, desc[UR4][R12.64+0x48] ;  /* 0x000048040c067981 */ /* 0x000f28000c1e1900 */
[----:B------:R-:W4:Y:S01]  /*05f0*/  LDG.E R7, desc[UR4][R12.64+0x4c] ;  /* 0x00004c040c077981 */ /* 0x000f22000c1e1900 */
[----:B--2---:R-:W-:Y:S01]  /*0600*/  IMAD R24, R4, R5, R24 ;  /* 0x0000000504187224 */ /* 0x004fe200078e0218 */
[----:B------:R-:W-:-:S03]  /*0610*/  IADD3 R5, PT, PT, R3, 0x7aa, RZ ;  /* 0x000007aa03057810 */ /* 0x000fc60007ffe0ff */
[----:B---3--:R-:W-:Y:S02]  /*0620*/  IMAD R24, R19, R18, R24 ;  /* 0x0000001213187224 */ /* 0x008fe400078e0218 */
[----:B------:R-:W-:Y:S01]  /*0630*/  IMAD.WIDE R18, R5, 0x4, R14 ;  /* 0x0000000405127825 */ /* 0x000fe200078e020e */
[----:B------:R-:W-:-:S04]  /*0640*/  IADD3 R5, PT, PT, R3, 0x817, RZ ;  /* 0x0000081703057810 */ /* 0x000fc80007ffe0ff */
[----:B------:R0:W2:Y:S01]  /*0650*/  LDG.E R9, desc[UR4][R18.64] ;  /* 0x0000000412097981 */ /* 0x0000a2000c1e1900 */
[----:B------:R-:W-:-:S06]  /*0660*/  IMAD.WIDE R4, R5, 0x4, R14 ;  /* 0x0000000405047825 */ /* 0x000fcc00078e020e */
[----:B------:R-:W3:Y:S01]  /*0670*/  LDG.E R4, desc[UR4][R4.64] ;  /* 0x0000000404047981 */ /* 0x000ee2000c1e1900 */
[----:B----4-:R-:W-:Y:S01]  /*0680*/  IMAD R20, R27, R20, R24 ;  /* 0x000000141b147224 */ /* 0x010fe200078e0218 */
[----:B------:R-:W-:Y:S02]  /*0690*/  IADD3 R27, PT, PT, R3, 0x884, RZ ;  /* 0x00000884031b7810 */ /* 0x000fe40007ffe0ff */
[----:B------:R-:W4:Y:S01]  /*06a0*/  LDG.E R24, desc[UR4][R12.64+0x58] ;  /* 0x000058040c187981 */ /* 0x000f22000c1e1900 */
[----:B------:R-:W-:Y:S02]  /*06b0*/  IMAD R16, R29, R16, R20 ;  /* 0x000000101d107224 */ /* 0x000fe400078e0214 */
[----:B------:R-:W-:Y:S01]  /*06c0*/  IMAD.WIDE R28, R27, 0x4, R14 ;  /* 0x000000041b1c7825 */ /* 0x000fe200078e020e */
[C---:B------:R-:W-:Y:S01]  /*06d0*/  IADD3 R27, PT, PT, R3.reuse, 0x8f1, RZ ;  /* 0x000008f1031b7810 */ /* 0x040fe20007ffe0ff */
[----:B------:R-:W4:Y:S01]  /*06e0*/  LDG.E R5, desc[UR4][R12.64+0x50] ;  /* 0x000050040c057981 */ /* 0x000f22000c1e1900 */
[----:B------:R-:W-:-:S03]  /*06f0*/  IADD3 R20, PT, PT, R3, 0x9cb, RZ ;  /* 0x000009cb03147810 */ /* 0x000fc60007ffe0ff */
[----:B0-----:R-:W-:Y:S02]  /*0700*/  IMAD.WIDE R18, R27, 0x4, R14 ;  /* 0x000000041b127825 */ /* 0x001fe400078e020e */
[----:B------:R-:W4:Y:S04]  /*0710*/  LDG.E R27, desc[UR4][R12.64+0x54] ;  /* 0x000054040c1b7981 */ /* 0x000f28000c1e1900 */
[----:B------:R-:W4:Y:S01]  /*0720*/  LDG.E R18, desc[UR4][R18.64] ;  /* 0x0000000412127981 */ /* 0x000f22000c1e1900 */
[----:B------:R-:W-:Y:S01]  /*0730*/  IMAD R16, R2, R21, R16 ;  /* 0x0000001502107224 */ /* 0x000fe200078e0210 */
[----:B------:R-:W-:Y:S02]  /*0740*/  IADD3 R21, PT, PT, R3, 0x95e, RZ ;  /* 0x0000095e03157810 */ /* 0x000fe40007ffe0ff */
[----:B------:R0:W4:Y:S01]  /*0750*/  LDG.E R2, desc[UR4][R28.64] ;  /* 0x000000041c027981 */ /* 0x000122000c1e1900 */
[----:B------:R-:W-:-:S02]  /*0760*/  IMAD R26, R26, R17, R16 ;  /* 0x000000111a1a7224 */ /* 0x000fc400078e0210 */
[--C-:B------:R-:W-:Y:S01]  /*0770*/  IMAD.WIDE R16, R21, 0x4, R14.reuse ;  /* 0x0000000415107825 */ /* 0x100fe200078e020e */
[----:B------:R-:W4:Y:S03]  /*0780*/  LDG.E R19, desc[UR4][R12.64+0x60] ;  /* 0x000060040c137981 */ /* 0x000f26000c1e1900 */
[----:B------:R-:W-:Y:S02]  /*0790*/  IMAD.WIDE R20, R20, 0x4, R14 ;  /* 0x0000000414147825 */ /* 0x000fe400078e020e */
[----:B------:R-:W4:Y:S04]  /*07a0*/  LDG.E R17, desc[UR4][R16.64] ;  /* 0x0000000410117981 */ /* 0x000f28000c1e1900 */
[----:B------:R-:W4:Y:S04]  /*07b0*/  LDG.E R21, desc[UR4][R20.64] ;  /* 0x0000000414157981 */ /* 0x000f28000c1e1900 */
[----:B------:R-:W4:Y:S01]  /*07c0*/  LDG.E R28, desc[UR4][R12.64+0x5c] ;  /* 0x00005c040c1c7981 */ /* 0x000f22000c1e1900 */
[----:B0-----:R-:W-:-:S03]  /*07d0*/  IADD3 R29, PT, PT, R3, 0xb12, RZ ;  /* 0x00000b12031d7810 */ /* 0x001fc60007ffe0ff */
[----:B------:R-:W4:Y:S01]  /*07e0*/  LDG.E R16, desc[UR4][R12.64+0x64] ;  /* 0x000064040c107981 */ /* 0x000f22000c1e1900 */
[----:B------:R-:W-:Y:S01]  /*07f0*/  IMAD R26, R22, R23, R26 ;  /* 0x00000017161a7224 */ /* 0x000fe200078e021a */
[C---:B------:R-:W-:Y:S02]  /*0800*/  IADD3 R23, PT, PT, R3.reuse, 0xa38, RZ ;  /* 0x00000a3803177810 */ /* 0x040fe40007ffe0ff */
[----:B------:R-:W4:Y:S01]  /*0810*/  LDG.E R20, desc[UR4][R12.64+0x68] ;  /* 0x000068040c147981 */ /* 0x000f22000c1e1900 */
[----:B------:R-:W-:Y:S01]  /*0820*/  IMAD R8, R8, R11, R26 ;  /* 0x0000000b08087224 */ /* 0x000fe200078e021a */
[----:B------:R-:W-:Y:S01]  /*0830*/  IADD3 R11, PT, PT, R3, 0xaa5, RZ ;  /* 0x00000aa5030b7810 */ /* 0x000fe20007ffe0ff */
[----:B------:R-:W-:Y:S01]  /*0840*/  IMAD.WIDE R22, R23, 0x4, R14 ;  /* 0x0000000417167825 */ /* 0x000fe200078e020e */
[----:B------:R-:W4:Y:S03]  /*0850*/  LDG.E R26, desc[UR4][R12.64+0x70] ;  /* 0x000070040c1a7981 */ /* 0x000f26000c1e1900 */
[----:B------:R-:W-:-:S02]  /*0860*/  IMAD R8, R10, R25, R8 ;  /* 0x000000190a087224 */ /* 0x000fc400078e0208 */
[--C-:B------:R-:W-:Y:S01]  /*0870*/  IMAD.WIDE R10, R11, 0x4, R14.reuse ;  /* 0x000000040b0a7825 */ /* 0x100fe200078e020e */
[----:B------:R-:W4:Y:S04]  /*0880*/  LDG.E R22, desc[UR4][R22.64] ;  /* 0x0000000416167981 */ /* 0x000f28000c1e1900 */
[----:B------:R0:W4:Y:S04]  /*0890*/  LDG.E R25, desc[UR4][R10.64] ;  /* 0x000000040a197981 */ /* 0x000128000c1e1900 */
[----:B------:R-:W4:Y:S01]  /*08a0*/  LDG.E R23, desc[UR4][R12.64+0x6c] ;  /* 0x00006c040c177981 */ /* 0x000f22000c1e1900 */
[----:B0-----:R-:W-:-:S05]  /*08b0*/  IMAD.WIDE R10, R29, 0x4, R14 ;  /* 0x000000041d0a7825 */ /* 0x001fca00078e020e */
[----:B------:R0:W4:Y:S01]  /*08c0*/  LDG.E R29, desc[UR4][R10.64] ;  /* 0x000000040a1d7981 */ /* 0x000122000c1e1900 */
[----:B--2---:R-:W-:Y:S01]  /*08d0*/  IMAD R6, R9, R6, R8 ;  /* 0x0000000609067224 */ /* 0x004fe200078e0208 */
[----:B------:R-:W-:-:S03]  /*08e0*/  IADD3 R9, PT, PT, R3, 0xb7f, RZ ;  /* 0x00000b7f03097810 */ /* 0x000fc60007ffe0ff */
[----:B---3--:R-:W-:Y:S02]  /*08f0*/  IMAD R4, R4, R7, R6 ;  /* 0x0000000704047224 */ /* 0x008fe400078e0206 */
[----:B------:R-:W-:Y:S01]  /*0900*/  IMAD.WIDE R6, R9, 0x4, R14 ;  /* 0x0000000409067825 */ /* 0x000fe200078e020e */
[----:B------:R-:W-:-:S05]  /*0910*/  IADD3 R9, PT, PT, R3, 0xbec, RZ ;  /* 0x00000bec03097810 */ /* 0x000fca0007ffe0ff */
[----:B------:R-:W2:Y:S01]  /*0920*/  LDG.E R6, desc[UR4][R6.64] ;  /* 0x0000000406067981 */ /* 0x000ea2000c1e1900 */
[----:B------:R-:W-:-:S06]  /*0930*/  IMAD.WIDE R8, R9, 0x4, R14 ;  /* 0x0000000409087825 */ /* 0x000fcc00078e020e */
[----:B------:R-:W3:Y:S01]  /*0940*/  LDG.E R8, desc[UR4][R8.64] ;  /* 0x0000000408087981 */ /* 0x000ee2000c1e1900 */
[----:B0-----:R-:W-:-:S03]  /*0950*/  IADD3 R11, PT, PT, R3, 0xcc6, RZ ;  /* 0x00000cc6030b7810 */ /* 0x001fc60007ffe0ff */
[----:B------:R-:W3:Y:S01]  /*0960*/  LDG.E R7, desc[UR4][R12.64+0x74] ;  /* 0x000074040c077981 */ /* 0x000ee2000c1e1900 */
[----:B----4-:R-:W-:Y:S01]  /*0970*/  IMAD R2, R2, R5, R4 ;  /* 0x0000000502027224 */ /* 0x010fe200078e0204 */
[----:B------:R-:W-:Y:S02]  /*0980*/  IADD3 R5, PT, PT, R3, 0xc59, RZ ;  /* 0x00000c5903057810 */ /* 0x000fe40007ffe0ff */
[----:B------:R-:W4:Y:S01]  /*0990*/  LDG.E R9, desc[UR4][R12.64+0x78] ;  /* 0x000078040c097981 */ /* 0x000f22000c1e1900 */
[----:B------:R-:W-:Y:S02]  /*09a0*/  IMAD R2, R18, R27, R2 ;  /* 0x0000001b12027224 */ /* 0x000fe400078e0202 */
[----:B------:R-:W-:-:S04]  /*09b0*/  IMAD.WIDE R4, R5, 0x4, R14 ;  /* 0x0000000405047825 */ /* 0x000fc800078e020e */
[----:B------:R-:W-:Y:S02]  /*09c0*/  IMAD R17, R17, R24, R2 ;  /* 0x0000001811117224 */ /* 0x000fe400078e0202 */
[----:B------:R-:W-:Y:S01]  /*09d0*/  IMAD.WIDE R10, R11, 0x4, R14 ;  /* 0x000000040b0a7825 */ /* 0x000fe200078e020e */
[----:B------:R0:W4:Y:S04]  /*09e0*/  LDG.E R2, desc[UR4][R4.64] ;  /* 0x0000000404027981 */ /* 0x000128000c1e1900 */
[----:B------:R1:W4:Y:S01]  /*09f0*/  LDG.E R18, desc[UR4][R10.64] ;  /* 0x000000040a127981 */ /* 0x000322000c1e1900 */
[----:B------:R-:W-:Y:S01]  /*0a00*/  IMAD R28, R21, R28, R17 ;  /* 0x0000001c151c7224 */ /* 0x000fe200078e0211 */
[C---:B------:R-:W-:Y:S02]  /*0a10*/  IADD3 R17, PT, PT, R3.reuse, 0xd33, RZ ;  /* 0x00000d3303117810 */ /* 0x040fe40007ffe0ff */
[----:B------:R-:W-:-:S03]  /*0a20*/  IADD3 R21, PT, PT, R3, 0xda0, RZ ;  /* 0x00000da003157810 */ /* 0x000fc60007ffe0ff */
[----:B0-----:R-:W-:Y:S01]  /*0a30*/  IMAD.WIDE R4, R17, 0x4, R14 ;  /* 0x0000000411047825 */ /* 0x001fe200078e020e */
[----:B------:R-:W-:-:S03]  /*0a40*/  IADD3 R17, PT, PT, R3, 0xe0d, RZ ;  /* 0x00000e0d03117810 */ /* 0x000fc60007ffe0ff */
[----:B-1----:R-:W-:Y:S01]  /*0a50*/  IMAD.WIDE R10, R21, 0x4, R14 ;  /* 0x00000004150a7825 */ /* 0x002fe200078e020e */
[----:B------:R0:W4:Y:S04]  /*0a60*/  LDG.E R24, desc[UR4][R4.64] ;  /* 0x0000000404187981 */ /* 0x000128000c1e1900 */
[----:B------:R-:W4:Y:S01]  /*0a70*/  LDG.E R21, desc[UR4][R12.64+0x7c] ;  /* 0x00007c040c157981 */ /* 0x000f22000c1e1900 */
[----:B------:R-:W-:-:S03]  /*0a80*/  IMAD R19, R22, R19, R28 ;  /* 0x0000001316137224 */ /* 0x000fc600078e021c */
[----:B------:R1:W4:Y:S04]  /*0a90*/  LDG.E R27, desc[UR4][R10.64] ;  /* 0x000000040a1b7981 */ /* 0x000328000c1e1900 */
[----:B------:R-:W4:Y:S01]  /*0aa0*/  LDG.E R22, desc[UR4][R12.64+0x80] ;  /* 0x000080040c167981 */ /* 0x000f22000c1e1900 */
[----:B------:R-:W-:Y:S02]  /*0ab0*/  IMAD R19, R25, R16, R19 ;  /* 0x0000001019137224 */ /* 0x000fe400078e0213 */
[----:B------:R-:W-:Y:S01]  /*0ac0*/  IMAD.WIDE R16, R17, 0x4, R14 ;  /* 0x0000000411107825 */ /* 0x000fe200078e020e */
[C---:B------:R-:W-:Y:S02]  /*0ad0*/  IADD3 R25, PT, PT, R3.reuse, 0xe7a, RZ ;  /* 0x00000e7a03197810 */ /* 0x040fe40007ffe0ff */
[----:B0-----:R-:W-:-:S03]  /*0ae0*/  IADD3 R5, PT, PT, R3, 0xee7, RZ ;  /* 0x00000ee703057810 */ /* 0x001fc60007ffe0ff */
[----:B------:R0:W4:Y:S01]  /*0af0*/  LDG.E R16, desc[UR4][R16.64] ;  /* 0x0000000410107981 */ /* 0x000122000c1e1900 */
[----:B-1----:R-:W-:-:S03]  /*0b00*/  IMAD R10, R29, R20, R19 ;  /* 0x000000141d0a7224 */ /* 0x002fc600078e0213 */
[----:B------:R-:W4:Y:S01]  /*0b10*/  LDG.E R19, desc[UR4][R12.64+0x84] ;  /* 0x000084040c137981 */ /* 0x000f22000c1e1900 */
[--C-:B------:R-:W-:Y:S01]  /*0b20*/  IMAD.WIDE R28, R25, 0x4, R14.reuse ;  /* 0x00000004191c7825 */ /* 0x100fe200078e020e */
[----:B------:R-:W-:Y:S02]  /*0b30*/  IADD3 R11, PT, PT, R3, 0xf54, RZ ;  /* 0x00000f54030b7810 */ /* 0x000fe40007ffe0ff */
[----:B------:R-:W4:Y:S01]  /*0b40*/  LDG.E R25, desc[UR4][R12.64+0x88] ;  /* 0x000088040c197981 */ /* 0x000f22000c1e1900 */
[--C-:B------:R-:W-:Y:S01]  /*0b50*/  IMAD.WIDE R4, R5, 0x4, R14.reuse ;  /* 0x0000000405047825 */ /* 0x100fe200078e020e */
[----:B0-----:R-:W-:Y:S02]  /*0b60*/  IADD3 R17, PT, PT, R3, 0xfc1, RZ ;  /* 0x00000fc103117810 */ /* 0x001fe40007ffe0ff */
[----:B------:R0:W4:Y:S04]  /*0b70*/  LDG.E R20, desc[UR4][R28.64] ;  /* 0x000000041c147981 */ /* 0x000128000c1e1900 */
[----:B------:R-:W4:Y:S01]  /*0b80*/  LDG.E R4, desc[UR4][R4.64] ;  /* 0x0000000404047981 */ /* 0x000f22000c1e1900 */
[----:B0-----:R-:W-:-:S03]  /*0b90*/  IMAD.WIDE R28, R17, 0x4, R14 ;  /* 0x00000004111c7825 */ /* 0x001fc600078e020e */
[----:B------:R-:W4:Y:S04]  /*0ba0*/  LDG.E R17, desc[UR4][R12.64+0x94] ;  /* 0x000094040c117981 */ /* 0x000f28000c1e1900 */
[----:B------:R-:W4:Y:S04]  /*0bb0*/  LDG.E R5, desc[UR4][R12.64+0x8c] ;  /* 0x00008c040c057981 */ /* 0x000f28000c1e1900 */
[----:B------:R-:W4:Y:S04]  /*0bc0*/  LDG.E R28, desc[UR4][R28.64] ;  /* 0x000000041c1c7981 */ /* 0x000f28000c1e1900 */
[----:B------:R-:W4:Y:S01]  /*0bd0*/  LDG.E R29, desc[UR4][R12.64+0xa4] ;  /* 0x0000a4040c1d7981 */ /* 0x000f22000c1e1900 */
[----:B--2---:R-:W-:-:S02]  /*0be0*/  IMAD R23, R6, R23, R10 ;  /* 0x0000001706177224 */ /* 0x004fc400078e020a */
[----:B------:R-:W-:-:S04]  /*0bf0*/  IMAD.WIDE R10, R11, 0x4, R14 ;  /* 0x000000040b0a7825 */ /* 0x000fc800078e020e */
[----:B---3--:R-:W-:Y:S02]  /*0c00*/  IMAD R26, R8, R26, R23 ;  /* 0x0000001a081a7224 */ /* 0x008fe400078e0217 */
[----:B------:R-:W2:Y:S04]  /*0c10*/  LDG.E R11, desc[UR4][R10.64] ;  /* 0x000000040a0b7981 */ /* 0x000ea8000c1e1900 */
[----:B------:R-:W2:Y:S01]  /*0c20*/  LDG.E R8, desc[UR4][R12.64+0x90] ;  /* 0x000090040c087981 */ /* 0x000ea2000c1e1900 */
[----:B------:R-:W-:-:S03]  /*0c30*/  IADD3 R23, PT, PT, R3, 0x1175, RZ ;  /* 0x0000117503177810 */ /* 0x000fc60007ffe0ff */
[----:B------:R-:W3:Y:S01]  /*0c40*/  LDG.E R10, desc[UR4][R12.64+0x9c] ;  /* 0x00009c040c0a7981 */ /* 0x000ee2000c1e1900 */
[----:B----4-:R-:W-:Y:S01]  /*0c50*/  IMAD R2, R2, R7, R26 ;  /* 0x0000000702027224 */ /* 0x010fe200078e021a */
[----:B------:R-:W-:-:S03]  /*0c60*/  IADD3 R7, PT, PT, R3, 0x102e, RZ ;  /* 0x0000102e03077810 */ /* 0x000fc60007ffe0ff */
[----:B------:R-:W-:Y:S01]  /*0c70*/  IMAD R2, R18, R9, R2 ;  /* 0x0000000912027224 */ /* 0x000fe200078e0202 */
[----:B------:R-:W-:Y:S01]  /*0c80*/  IADD3 R9, PT, PT, R3, 0x109b, RZ ;  /* 0x0000109b03097810 */ /* 0x000fe20007ffe0ff */
[----:B------:R-:W-:-:S04]  /*0c90*/  IMAD.WIDE R6, R7, 0x4, R14 ;  /* 0x0000000407067825 */ /* 0x000fc800078e020e */
[----:B------:R-:W-:Y:S02]  /*0ca0*/  IMAD R18, R24, R21, R2 ;  /* 0x0000001518127224 */ /* 0x000fe400078e0202 */
[----:B------:R0:W4:Y:S04]  /*0cb0*/  LDG.E R2, desc[UR4][R6.64] ;  /* 0x0000000406027981 */ /* 0x000128000c1e1900 */
[----:B------:R-:W3:Y:S01]  /*0cc0*/  LDG.E R24, desc[UR4][R12.64+0xa0] ;  /* 0x0000a0040c187981 */ /* 0x000ee2000c1e1900 */
[----:B------:R-:W-:Y:S01]  /*0cd0*/  IMAD R18, R27, R22, R18 ;  /* 0x000000161b127224 */ /* 0x000fe200078e0212 */
[----:B------:R-:W-:Y:S01]  /*0ce0*/  IADD3 R27, PT, PT, R3, 0x1108, RZ ;  /* 0x00001108031b7810 */ /* 0x000fe20007ffe0ff */
[--C-:B0-----:R-:W-:Y:S02]  /*0cf0*/  IMAD.WIDE R6, R9, 0x4, R14.reuse ;  /* 0x0000000409067825 */ /* 0x101fe400078e020e */
[----:B------:R-:W4:Y:S02]  /*0d00*/  LDG.E R9, desc[UR4][R12.64+0x98] ;  /* 0x000098040c097981 */ /* 0x000f24000c1e1900 */
[----:B------:R-:W-:-:S02]  /*0d10*/  IMAD.WIDE R26, R27, 0x4, R14 ;  /* 0x000000041b1a7825 */ /* 0x000fc400078e020e */
[----:B------:R0:W3:Y:S02]  /*0d20*/  LDG.E R21, desc[UR4][R6.64] ;  /* 0x0000000406157981 */ /* 0x0000e4000c1e1900 */
[----:B------:R-:W-:Y:S02]  /*0d30*/  IMAD.WIDE R22, R23, 0x4, R14 ;  /* 0x0000000417167825 */ /* 0x000fe400078e020e */
[----:B------:R-:W3:Y:S02]  /*0d40*/  LDG.E R27, desc[UR4][R26.64] ;  /* 0x000000041a1b7981 */ /* 0x000ee4000c1e1900 */
[----:B------:R-:W-:Y:S01]  /*0d50*/  IMAD R16, R16, R19, R18 ;  /* 0x0000001310107224 */ /* 0x000fe200078e0212 */
[C---:B------:R-:W-:Y:S01]  /*0d60*/  IADD3 R19, PT, PT, R3.reuse, 0x11e2, RZ ;  /* 0x000011e203137810 */ /* 0x040fe20007ffe0ff */
[----:B------:R-:W3:Y:S01]  /*0d70*/  LDG.E R22, desc[UR4][R22.64] ;  /* 0x0000000416167981 */ /* 0x000ee2000c1e1900 */
[----:B0-----:R-:W-:-:S03]  /*0d80*/  IADD3 R7, PT, PT, R3, 0x124f, RZ ;  /* 0x0000124f03077810 */ /* 0x001fc60007ffe0ff */
[----:B------:R-:W-:-:S04]  /*0d90*/  IMAD.WIDE R18, R19, 0x4, R14 ;  /* 0x0000000413127825 */ /* 0x000fc800078e020e */
[----:B------:R-:W-:Y:S02]  /*0da0*/  IMAD R16, R20, R25, R16 ;  /* 0x0000001914107224 */ /* 0x000fe400078e0210 */
[----:B------:R0:W3:Y:S01]  /*0db0*/  LDG.E R18, desc[UR4][R18.64] ;  /* 0x0000000412127981 */ /* 0x0000e2000c1e1900 */
[----:B------:R-:W-:-:S03]  /*0dc0*/  IMAD.WIDE R6, R7, 0x4, R14 ;  /* 0x0000000407067825 */ /* 0x000fc600078e020e */
[----:B------:R-:W3:Y:S04]  /*0dd0*/  LDG.E R25, desc[UR4][R12.64+0xa8] ;  /* 0x0000a8040c197981 */ /* 0x000ee8000c1e1900 */
[----:B------:R1:W3:Y:S01]  /*0de0*/  LDG.E R20, desc[UR4][R6.64] ;  /* 0x0000000406147981 */ /* 0x0002e2000c1e1900 */
[----:B------:R-:W-:Y:S01]  /*0df0*/  IMAD R16, R4, R5, R16 ;  /* 0x0000000504107224 */ /* 0x000fe200078e0210 */
[----:B------:R-:W-:Y:S02]  /*0e00*/  IADD3 R5, PT, PT, R3, 0x12bc, RZ ;  /* 0x000012bc03057810 */ /* 0x000fe40007ffe0ff */
[----:B------:R-:W3:Y:S03]  /*0e10*/  LDG.E R23, desc[UR4][R12.64+0xac] ;  /* 0x0000ac040c177981 */ /* 0x000ee6000c1e1900 */
[----:B------:R-:W-:Y:S01]  /*0e20*/  IMAD.WIDE R4, R5, 0x4, R14 ;  /* 0x0000000405047825 */ /* 0x000fe200078e020e */
[----:B0-----:R-:W-:-:S05]  /*0e30*/  IADD3 R19, PT, PT, R3, 0x1396, RZ ;  /* 0x0000139603137810 */ /* 0x001fca0007ffe0ff */
[----:B------:R-:W3:Y:S01]  /*0e40*/  LDG.E R4, desc[UR4][R4.64] ;  /* 0x0000000404047981 */ /* 0x000ee2000c1e1900 */
[----:B-1----:R-:W-:-:S03]  /*0e50*/  IMAD.WIDE R6, R19, 0x4, R14 ;  /* 0x0000000413067825 */ /* 0x002fc600078e020e */
[----:B------:R-:W3:Y:S04]  /*0e60*/  LDG.E R19, desc[UR4][R12.64+0xb4] ;  /* 0x0000b4040c137981 */ /* 0x000ee8000c1e1900 */
[----:B------:R0:W3:Y:S04]  /*0e70*/  LDG.E R26, desc[UR4][R6.64] ;  /* 0x00000004061a7981 */ /* 0x0000e8000c1e1900 */
[----:B------:R-:W3:Y:S01]  /*0e80*/  LDG.E R5, desc[UR4][R12.64+0xb8] ;  /* 0x0000b8040c057981 */ /* 0x000ee2000c1e1900 */
[----:B--2---:R-:W-:Y:S01]  /*0e90*/  IMAD R8, R11, R8, R16 ;  /* 0x000000080b087224 */ /* 0x004fe200078e0210 */
[----:B------:R-:W-:-:S02]  /*0ea0*/  IADD3 R16, PT, PT, R3, 0x1329, RZ ;  /* 0x0000132903107810 */ /* 0x000fc40007ffe0ff */
[----:B------:R-:W2:Y:S01]  /*0eb0*/  LDG.E R11, desc[UR4][R12.64+0xb0] ;  /* 0x0000b0040c0b7981 */ /* 0x000ea2000c1e1900 */
[----:B------:R-:W-:Y:S02]  /*0ec0*/  IMAD R28, R28, R17, R8 ;  /* 0x000000111c1c7224 */ /* 0x000fe400078e0208 */
[----:B------:R-:W-:-:S06]  /*0ed0*/  IMAD.WIDE R16, R16, 0x4, R14 ;  /* 0x0000000410107825 */ /* 0x000fcc00078e020e */
[----:B------:R-:W2:Y:S01]  /*0ee0*/  LDG.E R16, desc[UR4][R16.64] ;  /* 0x0000000410107981 */ /* 0x000ea2000c1e1900 */
[----:B------:R-:W-:-:S03]  /*0ef0*/  IADD3 R8, PT, PT, R3, 0x1470, RZ ;  /* 0x0000147003087810 */ /* 0x000fc60007ffe0ff */
[----:B------:R-:W2:Y:S01]  /*0f00*/  LDG.E R17, desc[UR4][R12.64+0xbc] ;  /* 0x0000bc040c117981 */ /* 0x000ea2000c1e1900 */
[----:B----4-:R-:W-:Y:S01]  /*0f10*/  IMAD R2, R2, R9, R28 ;  /* 0x0000000902027224 */ /* 0x010fe200078e021c */
[----:B------:R-:W-:-:S03]  /*0f20*/  IADD3 R9, PT, PT, R3, 0x1403, RZ ;  /* 0x0000140303097810 */ /* 0x000fc60007ffe0ff */
[----:B---3--:R-:W-:Y:S02]  /*0f30*/  IMAD R2, R21, R10, R2 ;  /* 0x0000000a15027224 */ /* 0x008fe400078e0202 */
[----:B0-----:R-:W-:Y:S01]  /*0f40*/  IMAD.WIDE R6, R9, 0x4, R14 ;  /* 0x0000000409067825 */ /* 0x001fe200078e020e */
[----:B------:R-:W3:Y:S03]  /*0f50*/  LDG.E R10, desc[UR4][R12.64+0xc4] ;  /* 0x0000c4040c0a7981 */ /* 0x000ee6000c1e1900 */
[----:B------:R-:W-:Y:S01]  /*0f60*/  IMAD R21, R27, R24, R2 ;  /* 0x000000181b157224 */ /* 0x000fe200078e0202 */
[C---:B------:R-:W-:Y:S01]  /*0f70*/  IADD3 R27, PT, PT, R3.reuse, 0x14dd, RZ ;  /* 0x000014dd031b7810 */ /* 0x040fe20007ffe0ff */
[----:B------:R-:W-:Y:S01]  /*0f80*/  IMAD.WIDE R8, R8, 0x4, R14 ;  /* 0x0000000408087825 */ /* 0x000fe200078e020e */
[----:B------:R0:W4:Y:S03]  /*0f90*/  LDG.E R2, desc[UR4][R6.64] ;  /* 0x0000000406027981 */ /* 0x000126000c1e1900 */
[----:B------:R-:W-:Y:S01]  /*0fa0*/  IMAD R21, R22, R29, R21 ;  /* 0x0000001d16157224 */ /* 0x000fe200078e0215 */
[----:B------:R-:W-:Y:S01]  /*0fb0*/  IADD3 R29, PT, PT, R3, 0x154a, RZ ;  /* 0x0000154a031d7810 */ /* 0x000fe20007ffe0ff */
[----:B------:R-:W3:Y:S01]  /*0fc0*/  LDG.E R8, desc[UR4][R8.64] ;  /* 0x0000000408087981 */ /* 0x000ee2000c1e1900 */
[----:B0-----:R-:W-:-:S03]  /*0fd0*/  IMAD.WIDE R6, R27, 0x4, R14 ;  /* 0x000000041b067825 */ /* 0x001fc600078e020e */
[----:B------:R-:W3:Y:S01]  /*0fe0*/  LDG.E R27, desc[UR4][R12.64+0xc0] ;  /* 0x0000c0040c1b7981 */ /* 0x000ee2000c1e1900 */
[----:B------:R-:W-:Y:S01]  /*0ff0*/  IMAD R18, R18, R25, R21 ;  /* 0x0000001912127224 */ /* 0x000fe200078e0215 */
[----:B------:R-:W-:Y:S01]  /*1000*/  IADD3 R21, PT, PT, R3, 0x15b7, RZ ;  /* 0x000015b703157810 */ /* 0x000fe20007ffe0ff */
[----:B------:R-:W-:Y:S01]  /*1010*/  IMAD.WIDE R28, R29, 0x4, R14 ;  /* 0x000000041d1c7825 */ /* 0x000fe200078e020e */
[----:B------:R0:W3:Y:S01]  /*1020*/  LDG.E R22, desc[UR4][R6.64] ;  /* 0x0000000406167981 */ /* 0x0000e2000c1e1900 */
[----:B------:R-:W-:-:S03]  /*1030*/  IADD3 R25, PT, PT, R3, 0x1624, RZ ;  /* 0x0000162403197810 */ /* 0x000fc60007ffe0ff */
[----:B------:R-:W3:Y:S01]  /*1040*/  LDG.E R9, desc[UR4][R12.64+0xc8] ;  /* 0x0000c8040c097981 */ /* 0x000ee2000c1e1900 */
[----:B------:R-:W-:Y:S02]  /*1050*/  IMAD R23, R20, R23, R18 ;  /* 0x0000001714177224 */ /* 0x000fe400078e0212 */
[--C-:B------:R-:W-:Y:S01]  /*1060*/  IMAD.WIDE R20, R21, 0x4, R14.reuse ;  /* 0x0000000415147825 */ /* 0x100fe200078e020e */
[----:B------:R-:W3:Y:S03]  /*1070*/  LDG.E R28, desc[UR4][R28.64] ;  /* 0x000000041c1c7981 */ /* 0x000ee6000c1e1900 */
[----:B0-----:R-:W-:Y:S01]  /*1080*/  IMAD.WIDE R6, R25, 0x4, R14 ;  /* 0x0000000419067825 */ /* 0x001fe200078e020e */
[----:B------:R-:W3:Y:S01]  /*1090*/  LDG.E R18, desc[UR4][R12.64+0xcc] ;  /* 0x0000cc040c127981 */ /* 0x000ee2000c1e1900 */
[----:B------:R-:W-:-:S03]  /*10a0*/  IADD3 R25, PT, PT, R3, 0x1691, RZ ;  /* 0x0000169103197810 */ /* 0x000fc60007ffe0ff */
[----:B------:R-:W3:Y:S02]  /*10b0*/  LDG.E R21, desc[UR4][R20.64] ;  /* 0x0000000414157981 */ /* 0x000ee4000c1e1900 */
[----:B------:R-:W-:Y:S02]  /*10c0*/  IMAD.WIDE R24, R25, 0x4, R14 ;  /* 0x0000000419187825 */ /* 0x000fe400078e020e */
[----:B------:R-:W3:Y:S04]  /*10d0*/  LDG.E R6, desc[UR4][R6.64] ;  /* 0x0000000406067981 */ /* 0x000ee8000c1e1900 */
[----:B------:R-:W3:Y:S04]  /*10e0*/  LDG.E R24, desc[UR4][R24.64] ;  /* 0x0000000418187981 */ /* 0x000ee8000c1e1900 */
[----:B------:R-:W3:Y:S04]  /*10f0*/  LDG.E R7, desc[UR4][R12.64+0xd8] ;  /* 0x0000d8040c077981 */ /* 0x000ee8000c1e1900 */
[----:B------:R-:W3:Y:S01]  /*1100*/  LDG.E R25, desc[UR4][R12.64+0xdc] ;  /* 0x0000dc040c197981 */ /* 0x000ee2000c1e1900 */
[----:B--2---:R-:W-:Y:S01]  /*1110*/  IMAD R4, R4, R11, R23 ;  /* 0x0000000b04047224 */ /* 0x004fe200078e0217 */
[----:B------:R-:W-:-:S02]  /*1120*/  IADD3 R23, PT, PT, R3, 0x16fe, RZ ;  /* 0x000016fe03177810 */ /* 0x000fc40007ffe0ff */
[----:B------:R-:W2:Y:S01]  /*1130*/  LDG.E R11, desc[UR4][R12.64+0xd0] ;  /* 0x0000d0040c0b7981 */ /* 0x000ea2000c1e1900 */
[----:B------:R-:W-:-:S03]  /*1140*/  IMAD R16, R16, R19, R4 ;  /* 0x0000001310107224 */ /* 0x000fc600078e0204 */
[----:B------:R-:W2:Y:S01]  /*1150*/  LDG.E R19, desc[UR4][R12.64+0xd4] ;  /* 0x0000d4040c137981 */ /* 0x000ea2000c1e1900 */
[----:B------:R-:W-:Y:S02]  /*1160*/  IMAD R16, R26, R5, R16 ;  /* 0x000000051a107224 */ /* 0x000fe400078e0210 */
[----:B------:R-:W-:Y:S01]  /*1170*/  IMAD.WIDE R4, R23, 0x4, R14 ;  /* 0x0000000417047825 */ /* 0x000fe200078e020e */
[----:B------:R-:W-:-:S04]  /*1180*/  IADD3 R23, PT, PT, R3, 0x176b, RZ ;  /* 0x0000176b03177810 */ /* 0x000fc80007ffe0ff */
[----:B------:R0:W2:Y:S02]  /*1190*/  LDG.E R20, desc[UR4][R4.64] ;  /* 0x0000000404147981 */ /* 0x0000a4000c1e1900 */
[----:B0-----:R-:W-:-:S05]  /*11a0*/  IMAD.WIDE R4, R23, 0x4, R14 ;  /* 0x0000000417047825 */ /* 0x001fca00078e020e */
[----:B------:R0:W2:Y:S01]  /*11b0*/  LDG.E R26, desc[UR4][R4.64] ;  /* 0x00000004041a7981 */ /* 0x0000a2000c1e1900 */
[C---:B------:R-:W-:Y:S02]  /*11c0*/  IADD3 R23, PT, PT, R3.reuse, 0x1845, RZ ;  /* 0x0000184503177810 */ /* 0x040fe40007ffe0ff */
[C---:B------:R-:W-:Y:S02]  /*11d0*/  IADD3 R29, PT, PT, R3.reuse, 0x18b2, RZ ;  /* 0x000018b2031d7810 */ /* 0x040fe40007ffe0ff */
[C---:B0-----:R-:W-:Y:S01]  /*11e0*/  IADD3 R5, PT, PT, R3.reuse, 0x191f, RZ ;  /* 0x0000191f03057810 */ /* 0x041fe20007ffe0ff */
[----:B----4-:R-:W-:Y:S01]  /*11f0*/  IMAD R2, R2, R17, R16 ;  /* 0x0000001102027224 */ /* 0x010fe200078e0210 */
[----:B------:R-:W-:-:S05]  /*1200*/  IADD3 R17, PT, PT, R3, 0x17d8, RZ ;  /* 0x000017d803117810 */ /* 0x000fca0007ffe0ff */
[----:B------:R-:W-:-:S04]  /*1210*/  IMAD.WIDE R16, R17, 0x4, R14 ;  /* 0x0000000411107825 */ /* 0x000fc800078e020e */
[----:B---3--:R-:W-:Y:S02]  /*1220*/  IMAD R27, R8, R27, R2 ;  /* 0x0000001b081b7224 */ /* 0x008fe400078e0202 */
[----:B------:R-:W3:Y:S02]  /*1230*/  LDG.E R16, desc[UR4][R16.64] ;  /* 0x0000000410107981 */ /* 0x000ee4000c1e1900 */
[----:B------:R-:W-:Y:S02]  /*1240*/  IMAD R10, R22, R10, R27 ;  /* 0x0000000a160a7224 */ /* 0x000fe400078e021b */
[----:B------:R-:W4:Y:S01]  /*1250*/  LDG.E R2, desc[UR4][R12.64+0xe8] ;  /* 0x0000e8040c027981 */ /* 0x000f22000c1e1900 */
[----:B------:R-:W-:-:S03]  /*1260*/  IMAD.WIDE R22, R23, 0x4, R14 ;  /* 0x0000000417167825 */ /* 0x000fc600078e020e */
[----:B------:R-:W3:Y:S01]  /*1270*/  LDG.E R27, desc[UR4][R12.64+0xe0] ;  /* 0x0000e0040c1b7981 */ /* 0x000ee2000c1e1900 */
[----:B------:R-:W-:-:S03]  /*1280*/  IMAD R10, R28, R9, R10 ;  /* 0x000000091c0a7224 */ /* 0x000fc600078e020a */
[----:B------:R0:W4:Y:S01]  /*1290*/  LDG.E R22, desc[UR4][R22.64] ;  /* 0x0000000416167981 */ /* 0x000122000c1e1900 */
[----:B------:R-:W-:-:S03]  /*12a0*/  IMAD.WIDE R8, R29, 0x4, R14 ;  /* 0x000000041d087825 */ /* 0x000fc600078e020e */
[----:B------:R-:W4:Y:S01]  /*12b0*/  LDG.E R29, desc[UR4][R12.64+0xe4] ;  /* 0x0000e4040c1d7981 */ /* 0x000f22000c1e1900 */
[----:B------:R-:W-:Y:S01]  /*12c0*/  IMAD R10, R21, R18, R10 ;  /* 0x00000012150a7224 */ /* 0x000fe200078e020a */
[----:B------:R-:W-:Y:S01]  /*12d0*/  IADD3 R21, PT, PT, R3, 0x198c, RZ ;  /* 0x0000198c03157810 */ /* 0x000fe20007ffe0ff */
[----:B------:R-:W-:Y:S01]  /*12e0*/  IMAD.WIDE R4, R5, 0x4, R14 ;  /* 0x0000000405047825 */ /* 0x000fe200078e020e */
[----:B------:R-:W4:Y:S04]  /*12f0*/  LDG.E R28, desc[UR4][R8.64] ;  /* 0x00000004081c7981 */ /* 0x000f28000c1e1900 */
[----:B------:R1:W4:Y:S04]  /*1300*/  LDG.E R18, desc[UR4][R4.64] ;  /* 0x0000000404127981 */ /* 0x000328000c1e1900 */
[----:B------:R-:W4:Y:S01]  /*1310*/  LDG.E R17, desc[UR4][R12.64+0xec] ;  /* 0x0000ec040c117981 */ /* 0x000f22000c1e1900 */
[----:B0-----:R-:W-:-:S05]  /*1320*/  IADD3 R23, PT, PT, R3, 0x1a66, RZ ;  /* 0x00001a6603177810 */ /* 0x001fca0007ffe0ff */
[----:B-1----:R-:W-:-:S06]  /*1330*/  IMAD.WIDE R4, R23, 0x4, R14 ;  /* 0x0000000417047825 */ /* 0x002fcc00078e020e */
[----:B------:R-:W4:Y:S04]  /*1340*/  LDG.E R4, desc[UR4][R4.64] ;  /* 0x0000000404047981 */ /* 0x000f28000c1e1900 */
[----:B------:R-:W4:Y:S01]  /*1350*/  LDG.E R5, desc[UR4][R12.64+0x100] ;  /* 0x000100040c057981 */ /* 0x000f22000c1e1900 */
[----:B--2---:R-:W-:Y:S02]  /*1360*/  IMAD R6, R6, R11, R10 ;  /* 0x0000000b06067224 */ /* 0x004fe400078e020a */
[----:B------:R-:W-:Y:S01]  /*1370*/  IMAD.WIDE R10, R21, 0x4, R14 ;  /* 0x00000004150a7825 */ /* 0x000fe200078e020e */
[----:B------:R-:W-:-:S05]  /*1380*/  IADD3 R21, PT, PT, R3, 0x19f9, RZ ;  /* 0x000019f903157810 */ /* 0x000fca0007ffe0ff */
[----:B------:R-:W-:Y:S01]  /*1390*/  IMAD.WIDE R8, R21, 0x4, R14 ;  /* 0x0000000415087825 */ /* 0x000fe200078e020e */
[----:B------:R0:W2:Y:S03]  /*13a0*/  LDG.E R10, desc[UR4][R10.64] ;  /* 0x000000040a0a7981 */ /* 0x0000a6000c1e1900 */
[----:B------:R-:W-:Y:S01]  /*13b0*/  IMAD R6, R24, R19, R6 ;  /* 0x0000001318067224 */ /* 0x000fe200078e0206 */
[----:B------:R-:W2:Y:S04]  /*13c0*/  LDG.E R21, desc[UR4][R12.64+0xf0] ;  /* 0x0000f0040c157981 */ /* 0x000ea8000c1e1900 */
[----:B------:R-:W2:Y:S01]  /*13d0*/  LDG.E R8, desc[UR4][R8.64] ;  /* 0x0000000408087981 */ /* 0x000ea2000c1e1900 */
[----:B------:R-:W-:Y:S01]  /*13e0*/  IMAD R6, R20, R7, R6 ;  /* 0x0000000714067224 */ /* 0x000fe200078e0206 */
[----:B------:R-:W-:-:S02]  /*13f0*/  IADD3 R7, PT, PT, R3, 0x1ad3, RZ ;  /* 0x00001ad303077810 */ /* 0x000fc40007ffe0ff */
[----:B------:R-:W2:Y:S04]  /*1400*/  LDG.E R19, desc[UR4][R12.64+0xf4] ;  /* 0x0000f4040c137981 */ /* 0x000ea8000c1e1900 */
[----:B------:R-:W2:Y:S04]  /*1410*/  LDG.E R20, desc[UR4][R12.64+0xf8] ;  /* 0x0000f8040c147981 */ /* 0x000ea8000c1e1900 */
[----:B------:R-:W2:Y:S01]  /*1420*/  LDG.E R9, desc[UR4][R12.64+0xfc] ;  /* 0x0000fc040c097981 */ /* 0x000ea2000c1e1900 */
[----:B0-----:R-:W-:Y:S02]  /*1430*/  IMAD R11, R26, R25, R6 ;  /* 0x000000191a0b7224 */ /* 0x001fe400078e0206 */
[----:B------:R-:W-:Y:S01]  /*1440*/  IMAD.WIDE R24, R7, 0x4, R14 ;  /* 0x0000000407187825 */ /* 0x000fe200078e020e */
[----:B------:R-:W-:-:S04]  /*1450*/  IADD3 R7, PT, PT, R3, 0x1b40, RZ ;  /* 0x00001b4003077810 */ /* 0x000fc80007ffe0ff */
[----:B------:R0:W2:Y:S01]  /*1460*/  LDG.E R26, desc[UR4][R24.64] ;  /* 0x00000004181a7981 */ /* 0x0000a2000c1e1900 */
[----:B------:R-:W-:-:S06]  /*1470*/  IMAD.WIDE R6, R7, 0x4, R14 ;  /* 0x0000000407067825 */ /* 0x000fcc00078e020e */
[----:B------:R-:W2:Y:S01]  /*1480*/  LDG.E R6, desc[UR4][R6.64] ;  /* 0x0000000406067981 */ /* 0x000ea2000c1e1900 */
[----:B------:R-:W-:-:S03]  /*1490*/  IADD3 R23, PT, PT, R3, 0x1bad, RZ ;  /* 0x00001bad03177810 */ /* 0x000fc60007ffe0ff */
[----:B------:R-:W2:Y:S01]  /*14a0*/  LDG.E R7, desc[UR4][R12.64+0x104] ;  /* 0x000104040c077981 */ /* 0x000ea2000c1e1900 */
[----:B---3--:R-:W-:Y:S01]  /*14b0*/  IMAD R11, R16, R27, R11 ;  /* 0x0000001b100b7224 */ /* 0x008fe200078e020b */
[----:B------:R-:W-:-:S03]  /*14c0*/  IADD3 R27, PT, PT, R3, 0x1c1a, RZ ;  /* 0x00001c1a031b7810 */ /* 0x000fc60007ffe0ff */
[----:B----4-:R-:W-:Y:S02]  /*14d0*/  IMAD R11, R22, R29, R11 ;  /* 0x0000001d160b7224 */ /* 0x010fe400078e020b */
[----:B------:R-:W-:Y:S01]  /*14e0*/  IMAD.WIDE R22, R23, 0x4, R14 ;  /* 0x0000000417167825 */ /* 0x000fe200078e020e */
[----:B------:R-:W-:-:S03]  /*14f0*/  IADD3 R29, PT, PT, R3, 0x1c87, RZ ;  /* 0x00001c87031d7810 */ /* 0x000fc60007ffe0ff */
[----:B0-----:R-:W-:Y:S02]  /*1500*/  IMAD.WIDE R24, R27, 0x4, R14 ;  /* 0x000000041b187825 */ /* 0x001fe400078e020e */
[----:B------:R-:W3:Y:S02]  /*1510*/  LDG.E R22, desc[UR4][R22.64] ;  /* 0x0000000416167981 */ /* 0x000ee4000c1e1900 */
[----:B------:R-:W-:Y:S02]  /*1520*/  IMAD R2, R28, R2, R11 ;  /* 0x000000021c027224 */ /* 0x000fe400078e020b */
[----:B------:R-:W4:Y:S01]  /*1530*/  LDG.E R24, desc[UR4][R24.64] ;  /* 0x0000000418187981 */ /* 0x000f22000c1e1900 */
[----:B------:R-:W-:-:S03]  /*1540*/  IMAD.WIDE R28, R29, 0x4, R14 ;  /* 0x000000041d1c7825 */ /* 0x000fc600078e020e */
[----:B------:R-:W4:Y:S01]  /*1550*/  LDG.E R27, desc[UR4][R12.64+0x108] ;  /* 0x000108040c1b7981 */ /* 0x000f22000c1e1900 */
[----:B------:R-:W-:Y:S01]  /*1560*/  IMAD R18, R18, R17, R2 ;  /* 0x0000001112127224 */ /* 0x000fe200078e0202 */
[C---:B------:R-:W-:Y:S02]  /*1570*/  IADD3 R17, PT, PT, R3.reuse, 0x1cf4, RZ ;  /* 0x00001cf403117810 */ /* 0x040fe40007ffe0ff */
[----:B------:R-:W4:Y:S01]  /*1580*/  LDG.E R29, desc[UR4][R28.64] ;  /* 0x000000041c1d7981 */ /* 0x000f22000c1e1900 */
[----:B------:R-:W-:Y:S02]  /*1590*/  IADD3 R11, PT, PT, R3, 0x1d61, RZ ;  /* 0x00001d61030b7810 */ /* 0x000fe40007ffe0ff */
[----:B------:R-:W-:Y:S01]  /*15a0*/  IMAD.WIDE R16, R17, 0x4, R14 ;  /* 0x0000000411107825 */ /* 0x000fe200078e020e */
[----:B------:R-:W4:Y:S04]  /*15b0*/  LDG.E R2, desc[UR4][R12.64+0x10c] ;  /* 0x00010c040c027981 */ /* 0x000f28000c1e1900 */
[----:B------:R0:W4:Y:S04]  /*15c0*/  LDG.E R23, desc[UR4][R16.64] ;  /* 0x0000000410177981 */ /* 0x000128000c1e1900 */
[----:B------:R-:W4:Y:S04]  /*15d0*/  LDG.E R25, desc[UR4][R12.64+0x114] ;  /* 0x000114040c197981 */ /* 0x000f28000c1e1900 */
[----:B------:R-:W4:Y:S01]  /*15e0*/  LDG.E R28, desc[UR4][R12.64+0x11c] ;  /* 0x00011c040c1c7981 */ /* 0x000f22000c1e1900 */
[----:B--2---:R-:W-:-:S03]  /*15f0*/  IMAD R10, R10, R21, R18 ;  /* 0x000000150a0a7224 */ /* 0x004fc600078e0212 */
[----:B------:R-:W2:Y:S01]  /*1600*/  LDG.E R21, desc[UR4][R12.64+0x110] ;  /* 0x000110040c157981 */ /* 0x000ea2000c1e1900 */
[----:B------:R-:W-:Y:S01]  /*1610*/  IMAD R8, R8, R19, R10 ;  /* 0x0000001308087224 */ /* 0x000fe200078e020a */
[----:B------:R-:W-:Y:S01]  /*1620*/  IADD3 R19, PT, PT, R3, 0x1dce, RZ ;  /* 0x00001dce03137810 */ /* 0x000fe20007ffe0ff */
[----:B------:R-:W-:-:S04]  /*1630*/  IMAD.WIDE R10, R11, 0x4, R14 ;  /* 0x000000040b0a7825 */ /* 0x000fc800078e020e */
[----:B------:R-:W-:Y:S02]  /*1640*/  IMAD.WIDE R18, R19, 0x4, R14 ;  /* 0x0000000413127825 */ /* 0x000fe400078e020e */
[----:B------:R-:W2:Y:S02]  /*1650*/  LDG.E R10, desc[UR4][R10.64] ;  /* 0x000000040a0a7981 */ /* 0x000ea4000c1e1900 */
[----:B------:R-:W-:Y:S01]  /*1660*/  IMAD R4, R4, R20, R8 ;  /* 0x0000001404047224 */ /* 0x000fe200078e0208 */
[----:B------:R-:W-:Y:S01]  /*1670*/  IADD3 R8, PT, PT, R3, 0x1e3b, RZ ;  /* 0x00001e3b03087810 */ /* 0x000fe20007ffe0ff */
[----:B------:R-:W2:Y:S04]  /*1680*/  LDG.E R19, desc[UR4][R18.64] ;  /* 0x0000000412137981 */ /* 0x000ea8000c1e1900 */
[----:B------:R-:W2:Y:S01]  /*1690*/  LDG.E R20, desc[UR4][R12.64+0x118] ;  /* 0x000118040c147981 */ /* 0x000ea2000c1e1900 */
[----:B0-----:R-:W-:-:S03]  /*16a0*/  IMAD.WIDE R16, R8, 0x4, R14 ;  /* 0x0000000408107825 */ /* 0x001fc600078e020e */
[----:B------:R-:W2:Y:S01]  /*16b0*/  LDG.E R11, desc[UR4][R12.64+0x120] ;  /* 0x000120040c0b7981 */ /* 0x000ea2000c1e1900 */
[----:B------:R-:W-:Y:S01]  /*16c0*/  IMAD R4, R26, R9, R4 ;  /* 0x000000091a047224 */ /* 0x000fe200078e0204 */
[C---:B------:R-:W-:Y:S02]  /*16d0*/  IADD3 R9, PT, PT, R3.reuse, 0x1ea8, RZ ;  /* 0x00001ea803097810 */ /* 0x040fe40007ffe0ff */
[----:B------:R-:W2:Y:S01]  /*16e0*/  LDG.E R16, desc[UR4][R16.64] ;  /* 0x0000000410107981 */ /* 0x000ea2000c1e1900 */
[----:B------:R-:W-:Y:S01]  /*16f0*/  IMAD R6, R6, R5, R4 ;  /* 0x0000000506067224 */ /* 0x000fe200078e0204 */
[----:B------:R-:W-:Y:S01]  /*1700*/  IADD3 R5, PT, PT, R3, 0x1f15, RZ ;  /* 0x00001f1503057810 */ /* 0x000fe20007ffe0ff */
[----:B------:R-:W-:-:S04]  /*1710*/  IMAD.WIDE R8, R9, 0x4, R14 ;  /* 0x0000000409087825 */ /* 0x000fc800078e020e */
[----:B------:R-:W-:Y:S01]  /*1720*/  IMAD.WIDE R4, R5, 0x4, R14 ;  /* 0x0000000405047825 */ /* 0x000fe200078e020e */
[----:B------:R0:W2:Y:S04]  /*1730*/  LDG.E R26, desc[UR4][R8.64] ;  /* 0x00000004081a7981 */ /* 0x0000a8000c1e1900 */
[----:B------:R-:W2:Y:S04]  /*1740*/  LDG.E R17, desc[UR4][R12.64+0x124] ;  /* 0x000124040c117981 */ /* 0x000ea8000c1e1900 */
[----:B------:R-:W2:Y:S04]  /*1750*/  LDG.E R4, desc[UR4][R4.64] ;  /* 0x0000000404047981 */ /* 0x000ea8000c1e1900 */
[----:B------:R-:W2:Y:S01]  /*1760*/  LDG.E R5, desc[UR4][R12.64+0x128] ;  /* 0x000128040c057981 */ /* 0x000ea2000c1e1900 */
[----:B---3--:R-:W-:Y:S01]  /*1770*/  IMAD R6, R22, R7, R6 ;  /* 0x0000000716067224 */ /* 0x008fe200078e0206 */
[----:B------:R-:W-:-:S03]  /*1780*/  IADD3 R7, PT, PT, R3, 0x1f82, RZ ;  /* 0x00001f8203077810 */ /* 0x000fc60007ffe0ff */
[----:B----4-:R-:W-:Y:S01]  /*1790*/  IMAD R24, R24, R27, R6 ;  /* 0x0000001b18187224 */ /* 0x010fe200078e0206 */
[----:B------:R-:W-:Y:S01]  /*17a0*/  IADD3 R27, PT, PT, R3, 0x1fef, RZ ;  /* 0x00001fef031b7810 */ /* 0x000fe20007ffe0ff */
[----:B------:R-:W-:-:S04]  /*17b0*/  IMAD.WIDE R6, R7, 0x4, R14 ;  /* 0x0000000407067825 */ /* 0x000fc800078e020e */
[----:B0-----:R-:W-:Y:S01]  /*17c0*/  IMAD.WIDE R8, R27, 0x4, R14 ;  /* 0x000000041b087825 */ /* 0x001fe200078e020e */
[----:B------:R-:W-:Y:S01]  /*17d0*/  IADD3 R27, PT, PT, R3, 0x205c, RZ ;  /* 0x0000205c031b7810 */ /* 0x000fe20007ffe0ff */
[----:B------:R0:W3:Y:S02]  /*17e0*/  LDG.E R6, desc[UR4][R6.64] ;  /* 0x0000000406067981 */ /* 0x0000e4000c1e1900 */
[----:B------:R-:W-:Y:S01]  /*17f0*/  IMAD R2, R29, R2, R24 ;  /* 0x000000021d027224 */ /* 0x000fe200078e0218 */
[C---:B------:R-:W-:Y:S01]  /*1800*/  IADD3 R29, PT, PT, R3.reuse, 0x20c9, RZ ;  /* 0x000020c9031d7810 */ /* 0x040fe20007ffe0ff */
[----:B------:R-:W4:Y:S01]  /*1810*/  LDG.E R8, desc[UR4][R8.64] ;  /* 0x0000000408087981 */ /* 0x000f22000c1e1900 */
[----:B0-----:R-:W-:-:S03]  /*1820*/  IADD3 R7, PT, PT, R3, 0x2136, RZ ;  /* 0x0000213603077810 */ /* 0x001fc60007ffe0ff */
[----:B------:R-:W4:Y:S01]  /*1830*/  LDG.E R9, desc[UR4][R12.64+0x138] ;  /* 0x000138040c097981 */ /* 0x000f22000c1e1900 */
[----:B--2---:R-:W-:Y:S02]  /*1840*/  IMAD R2, R23, R21, R2 ;  /* 0x0000001517027224 */ /* 0x004fe400078e0202 */
[----:B------:R-:W-:Y:S01]  /*1850*/  IMAD.WIDE R22, R27, 0x4, R14 ;  /* 0x000000041b167825 */ /* 0x000fe200078e020e */
[----:B------:R-:W4:Y:S04]  /*1860*/  LDG.E R21, desc[UR4][R12.64+0x12c] ;  /* 0x00012c040c157981 */ /* 0x000f28000c1e1900 */
[----:B------:R-:W2:Y:S04]  /*1870*/  LDG.E R27, desc[UR4][R12.64+0x130] ;  /* 0x000130040c1b7981 */ /* 0x000ea8000c1e1900 */
[----:B------:R0:W2:Y:S01]  /*1880*/  LDG.E R22, desc[UR4][R22.64] ;  /* 0x0000000416167981 */ /* 0x0000a2000c1e1900 */
[----:B------:R-:W-:-:S02]  /*1890*/  IMAD R10, R10, R25, R2 ;  /* 0x000000190a0a7224 */ /* 0x000fc400078e0202 */
[----:B------:R-:W-:-:S05]  /*18a0*/  IMAD.WIDE R24, R29, 0x4, R14 ;  /* 0x000000041d187825 */ /* 0x000fca00078e020e */
[----:B------:R1:W2:Y:S01]  /*18b0*/  LDG.E R2, desc[UR4][R24.64] ;  /* 0x0000000418027981 */ /* 0x0002a2000c1e1900 */
[----:B------:R-:W-:Y:S02]  /*18c0*/  IMAD R29, R19, R20, R10 ;  /* 0x00000014131d7224 */ /* 0x000fe400078e020a */
[----:B------:R-:W-:Y:S01]  /*18d0*/  IMAD.WIDE R18, R7, 0x4, R14 ;  /* 0x0000000407127825 */ /* 0x000fe200078e020e */
[C---:B------:R-:W-:Y:S01]  /*18e0*/  IADD3 R10, PT, PT, R3.reuse, 0x21a3, RZ ;  /* 0x000021a3030a7810 */ /* 0x040fe20007ffe0ff */
[----:B------:R-:W2:Y:S01]  /*18f0*/  LDG.E R7, desc[UR4][R12.64+0x134] ;  /* 0x000134040c077981 */ /* 0x000ea2000c1e1900 */
[----:B0-----:R-:W-:-:S03]  /*1900*/  IADD3 R23, PT, PT, R3, 0x2210, RZ ;  /* 0x0000221003177810 */ /* 0x001fc60007ffe0ff */
[----:B------:R0:W2:Y:S01]  /*1910*/  LDG.E R18, desc[UR4][R18.64] ;  /* 0x0000000412127981 */ /* 0x0000a2000c1e1900 */
[----:B------:R-:W-:Y:S02]  /*1920*/  IMAD R16, R16, R28, R29 ;  /* 0x0000001c10107224 */ /* 0x000fe400078e021d */
[--C-:B------:R-:W-:Y:S01]  /*1930*/  IMAD.WIDE R28, R10, 0x4, R14.reuse ;  /* 0x000000040a1c7825 */ /* 0x100fe200078e020e */
[----:B------:R-:W2:Y:S03]  /*1940*/  LDG.E R20, desc[UR4][R12.64+0x13c] ;  /* 0x00013c040c147981 */ /* 0x000ea6000c1e1900 */
[----:B-1----:R-:W-:Y:S02]  /*1950*/  IMAD.WIDE R24, R23, 0x4, R14 ;  /* 0x0000000417187825 */ /* 0x002fe400078e020e */
[----:B------:R1:W2:Y:S01]  /*1960*/  LDG.E R29, desc[UR4][R28.64] ;  /* 0x000000041c1d7981 */ /* 0x0002a2000c1e1900 */
[----:B0-----:R-:W-:Y:S01]  /*1970*/  IADD3 R19, PT, PT, R3, 0x227d, RZ ;  /* 0x0000227d03137810 */ /* 0x001fe20007ffe0ff */
[----:B------:R-:W-:-:S02]  /*1980*/  IMAD R11, R26, R11, R16 ;  /* 0x0000000b1a0b7224 */ /* 0x000fc400078e0210 */
[----:B------:R-:W2:Y:S04]  /*1990*/  LDG.E R24, desc[UR4][R24.64] ;  /* 0x0000000418187981 */ /* 0x000ea8000c1e1900 */
[----:B------:R-:W2:Y:S01]  /*19a0*/  LDG.E R23, desc[UR4][R12.64+0x140] ;  /* 0x000140040c177981 */ /* 0x000ea2000c1e1900 */
[----:B------:R-:W-:Y:S01]  /*19b0*/  IMAD R4, R4, R17, R11 ;  /* 0x0000001104047224 */ /* 0x000fe200078e020b */
[----:B------:R-:W-:Y:S01]  /*19c0*/  IADD3 R11, PT, PT, R3, 0x22ea, RZ ;  /* 0x000022ea030b7810 */ /* 0x000fe20007ffe0ff */
[--C-:B------:R-:W-:Y:S02]  /*19d0*/  IMAD.WIDE R16, R19, 0x4, R14.reuse ;  /* 0x0000000413107825 */ /* 0x100fe400078e020e */
[----:B------:R-:W2:Y:S02]  /*19e0*/  LDG.E R19, desc[UR4][R12.64+0x144] ;  /* 0x000144040c137981 */ /* 0x000ea4000c1e1900 */
[----:B------:R-:W-:-:S02]  /*19f0*/  IMAD.WIDE R10, R11, 0x4, R14 ;  /* 0x000000040b0a7825 */ /* 0x000fc400078e020e */
[----:B------:R0:W2:Y:S04]  /*1a00*/  LDG.E R26, desc[UR4][R16.64] ;  /* 0x00000004101a7981 */ /* 0x0000a8000c1e1900 */
[----:B------:R-:W2:Y:S04]  /*1a10*/  LDG.E R10, desc[UR4][R10.64] ;  /* 0x000000040a0a7981 */ /* 0x000ea8000c1e1900 */
[----:B------:R-:W2:Y:S04]  /*1a20*/  LDG.E R25, desc[UR4][R12.64+0x148] ;  /* 0x000148040c197981 */ /* 0x000ea8000c1e1900 */
[----:B------:R-:W2:Y:S01]  /*1a30*/  LDG.E R11, desc[UR4][R12.64+0x150] ;  /* 0x000150040c0b7981 */ /* 0x000ea2000c1e1900 */
[C---:B-1----:R-:W-:Y:S01]  /*1a40*/  IADD3 R28, PT, PT, R3.reuse, 0x25e5, RZ ;  /* 0x000025e5031c7810 */ /* 0x042fe20007ffe0ff */
[----:B---3--:R-:W-:Y:S01]  /*1a50*/  IMAD R4, R6, R5, R4 ;  /* 0x0000000506047224 */ /* 0x008fe200078e0204 */
[----:B------:R-:W-:-:S02]  /*1a60*/  IADD3 R5, PT, PT, R3, 0x2357, RZ ;  /* 0x0000235703057810 */ /* 0x000fc40007ffe0ff */
[C---:B------:R-:W-:Y:S01]  /*1a70*/  IADD3 R6, PT, PT, R3.reuse, 0x2431, RZ ;  /* 0x0000243103067810 */ /* 0x040fe20007ffe0ff */
[----:B----4-:R-:W-:Y:S01]  /*1a80*/  IMAD R4, R8, R21, R4 ;  /* 0x0000001508047224 */ /* 0x010fe200078e0204 */
[----:B------:R-:W-:-:S03]  /*1a90*/  IADD3 R21, PT, PT, R3, 0x23c4, RZ ;  /* 0x000023c403157810 */ /* 0x000fc60007ffe0ff */
[----:B--2---:R-:W-:Y:S02]  /*1aa0*/  IMAD R27, R22, R27, R4 ;  /* 0x0000001b161b7224 */ /* 0x004fe400078e0204 */
[--C-:B------:R-:W-:Y:S01]  /*1ab0*/  IMAD.WIDE R4, R5, 0x4, R14.reuse ;  /* 0x0000000405047825 */ /* 0x100fe200078e020e */
[----:B------:R-:W2:Y:S03]  /*1ac0*/  LDG.E R22, desc[UR4][R12.64+0x14c] ;  /* 0x00014c040c167981 */ /* 0x000ea6000c1e1900 */
[----:B0-----:R-:W-:Y:S02]  /*1ad0*/  IMAD.WIDE R16, R21, 0x4, R14 ;  /* 0x0000000415107825 */ /* 0x001fe400078e020e */
[----:B------:R0:W2:Y:S01]  /*1ae0*/  LDG.E R21, desc[UR4][R4.64] ;  /* 0x0000000404157981 */ /* 0x0000a2000c1e1900 */
[----:B------:R-:W-:-:S03]  /*1af0*/  IADD3 R8, PT, PT, R3, 0x250b, RZ ;  /* 0x0000250b03087810 */ /* 0x000fc60007ffe0ff */
[----:B------:R-:W3:Y:S01]  /*1b00*/  LDG.E R16, desc[UR4][R16.64] ;  /* 0x0000000410107981 */ /* 0x000ee2000c1e1900 */
[----:B------:R-:W-:Y:S01]  /*1b10*/  IMAD R7, R2, R7, R27 ;  /* 0x0000000702077224 */ /* 0x000fe200078e021b */
[----:B------:R-:W-:Y:S01]  /*1b20*/  IADD3 R27, PT, PT, R3, 0x249e, RZ ;  /* 0x0000249e031b7810 */ /* 0x000fe20007ffe0ff */
[----:B0-----:R-:W-:-:S04]  /*1b30*/  IMAD.WIDE R4, R6, 0x4, R14 ;  /* 0x0000000406047825 */ /* 0x001fc800078e020e */
[----:B------:R-:W-:Y:S01]  /*1b40*/  IMAD R18, R18, R9, R7 ;  /* 0x0000000912127224 */ /* 0x000fe200078e0207 */
[----:B------:R0:W4:Y:S01]  /*1b50*/  LDG.E R2, desc[UR4][R4.64] ;  /* 0x0000000404027981 */ /* 0x000122000c1e1900 */
[----:B------:R-:W-:-:S03]  /*1b60*/  IMAD.WIDE R6, R27, 0x4, R14 ;  /* 0x000000041b067825 */ /* 0x000fc600078e020e */
[----:B------:R-:W4:Y:S01]  /*1b70*/  LDG.E R17, desc[UR4][R12.64+0x154] ;  /* 0x000154040c117981 */ /* 0x000f22000c1e1900 */
[----:B------:R-:W-:-:S03]  /*1b80*/  IMAD.WIDE R8, R8, 0x4, R14 ;  /* 0x0000000408087825 */ /* 0x000fc600078e020e */
[----:B------:R-:W4:Y:S01]  /*1b90*/  LDG.E R6, desc[UR4][R6.64] ;  /* 0x0000000406067981 */ /* 0x000f22000c1e1900 */
[----:B------:R-:W-:Y:S01]  /*1ba0*/  IMAD R18, R29, R20, R18 ;  /* 0x000000141d127224 */ /* 0x000fe200078e0212 */
[----:B------:R-:W-:Y:S02]  /*1bb0*/  IADD3 R29, PT, PT, R3, 0x2578, RZ ;  /* 0x00002578031d7810 */ /* 0x000fe40007ffe0ff */
[----:B------:R-:W4:Y:S01]  /*1bc0*/  LDG.E R27, desc[UR4][R12.64+0x158] ;  /* 0x000158040c1b7981 */ /* 0x000f22000c1e1900 */
[----:B------:R-:W-:Y:S02]  /*1bd0*/  IMAD R23, R24, R23, R18 ;  /* 0x0000001718177224 */ /* 0x000fe400078e0212 */
[--C-:B0-----:R-:W-:Y:S01]  /*1be0*/  IMAD.WIDE R4, R29, 0x4, R14.reuse ;  /* 0x000000041d047825 */ /* 0x101fe200078e020e */
[----:B------:R-:W4:Y:S04]  /*1bf0*/  LDG.E R8, desc[UR4][R8.64] ;  /* 0x0000000408087981 */ /* 0x000f28000c1e1900 */
[----:B------:R-:W4:Y:S01]  /*1c00*/  LDG.E R20, desc[UR4][R12.64+0x15c] ;  /* 0x00015c040c147981 */ /* 0x000f22000c1e1900 */
[----:B------:R-:W-:-:S03]  /*1c10*/  IMAD.WIDE R28, R28, 0x4, R14 ;  /* 0x000000041c1c7825 */ /* 0x000fc600078e020e */
[----:B------:R-:W4:Y:S01]  /*1c20*/  LDG.E R4, desc[UR4][R4.64] ;  /* 0x0000000404047981 */ /* 0x000f22000c1e1900 */
[----:B------:R-:W-:Y:S01]  /*1c30*/  IMAD R19, R26, R19, R23 ;  /* 0x000000131a137224 */ /* 0x000fe200078e0217 */
[C---:B------:R-:W-:Y:S02]  /*1c40*/  IADD3 R23, PT, PT, R3.reuse, 0x2652, RZ ;  /* 0x0000265203177810 */ /* 0x040fe40007ffe0ff */
[----:B------:R-:W4:Y:S01]  /*1c50*/  LDG.E R7, desc[UR4][R12.64+0x160] ;  /* 0x000160040c077981 */ /* 0x000f22000c1e1900 */
[----:B------:R-:W-:Y:S01]  /*1c60*/  IMAD R10, R10, R25, R19 ;  /* 0x000000190a0a7224 */ /* 0x000fe200078e0213 */
[----:B------:R-:W-:Y:S02]  /*1c70*/  IADD3 R19, PT, PT, R3, 0x26bf, RZ ;  /* 0x000026bf03137810 */ /* 0x000fe40007ffe0ff */
[----:B------:R0:W4:Y:S01]  /*1c80*/  LDG.E R28, desc[UR4][R28.64] ;  /* 0x000000041c1c7981 */ /* 0x000122000c1e1900 */
[----:B------:R-:W-:-:S03]  /*1c90*/  IMAD.WIDE R24, R23, 0x4, R14 ;  /* 0x0000000417187825 */ /* 0x000fc600078e020e */
[----:B------:R-:W4:Y:S01]  /*1ca0*/  LDG.E R9, desc[UR4][R12.64+0x164] ;  /* 0x000164040c097981 */ /* 0x000f22000c1e1900 */
[----:B------:R-:W-:-:S03]  /*1cb0*/  IMAD.WIDE R18, R19, 0x4, R14 ;  /* 0x0000000413127825 */ /* 0x000fc600078e020e */
[----:B------:R-:W4:Y:S04]  /*1cc0*/  LDG.E R24, desc[UR4][R24.64] ;  /* 0x0000000418187981 */ /* 0x000f28000c1e1900 */
[----:B------:R-:W4:Y:S04]  /*1cd0*/  LDG.E R5, desc[UR4][R12.64+0x168] ;  /* 0x000168040c057981 */ /* 0x000f28000c1e1900 */
[----:B------:R1:W4:Y:S04]  /*1ce0*/  LDG.E R18, desc[UR4][R18.64] ;  /* 0x0000000412127981 */ /* 0x000328000c1e1900 */
[----:B------:R-:W4:Y:S01]  /*1cf0*/  LDG.E R23, desc[UR4][R12.64+0x16c] ;  /* 0x00016c040c177981 */ /* 0x000f22000c1e1900 */
[----:B0-----:R-:W-:-:S03]  /*1d00*/  IADD3 R29, PT, PT, R3, 0x2799, RZ ;  /* 0x00002799031d7810 */ /* 0x001fc60007ffe0ff */
[----:B------:R-:W4:Y:S01]  /*1d10*/  LDG.E R25, desc[UR4][R12.64+0x170] ;  /* 0x000170040c197981 */ /* 0x000f22000c1e1900 */
[----:B-1----:R-:W-:Y:S01]  /*1d20*/  IADD3 R19, PT, PT, R3, 0x2873, RZ ;  /* 0x0000287303137810 */ /* 0x002fe20007ffe0ff */
[----:B--2---:R-:W-:Y:S01]  /*1d30*/  IMAD R10, R21, R22, R10 ;  /* 0x00000016150a7224 */ /* 0x004fe200078e020a */
[----:B------:R-:W-:-:S03]  /*1d40*/  IADD3 R21, PT, PT, R3, 0x272c, RZ ;  /* 0x0000272c03157810 */ /* 0x000fc60007ffe0ff */
[----:B---3--:R-:W-:Y:S02]  /*1d50*/  IMAD R16, R16, R11, R10 ;  /* 0x0000000b10107224 */ /* 0x008fe400078e020a */
[----:B------:R-:W-:-:S04]  /*1d60*/  IMAD.WIDE R10, R21, 0x4, R14 ;  /* 0x00000004150a7825 */ /* 0x000fc800078e020e */
[----:B----4-:R-:W-:Y:S02]  /*1d70*/  IMAD R21, R2, R17, R16 ;  /* 0x0000001102157224 */ /* 0x010fe400078e0210 */
[----:B------:R-:W-:Y:S01]  /*1d80*/  IMAD.WIDE R16, R29, 0x4, R14 ;  /* 0x000000041d107825 */ /* 0x000fe200078e020e */
[----:B------:R0:W2:Y:S03]  /*1d90*/  LDG.E R2, desc[UR4][R10.64] ;  /* 0x000000040a027981 */ /* 0x0000a6000c1e1900 */
[----:B------:R-:W-:Y:S01]  /*1da0*/  IMAD R21, R6, R27, R21 ;  /* 0x0000001b06157224 */ /* 0x000fe200078e0215 */
[C---:B------:R-:W-:Y:S01]  /*1db0*/  IADD3 R27, PT, PT, R3.reuse, 0x2806, RZ ;  /* 0x00002806031b7810 */ /* 0x040fe20007ffe0ff */
[----:B------:R-:W3:Y:S01]  /*1dc0*/  LDG.E R16, desc[UR4][R16.64] ;  /* 0x0000000410107981 */ /* 0x000ee2000c1e1900 */
[----:B------:R-:W-:-:S03]  /*1dd0*/  IADD3 R29, PT, PT, R3, 0x28e0, RZ ;  /* 0x000028e0031d7810 */ /* 0x000fc60007ffe0ff */
[----:B------:R-:W-:-:S04]  /*1de0*/  IMAD.WIDE R26, R27, 0x4, R14 ;  /* 0x000000041b1a7825 */ /* 0x000fc800078e020e */
[----:B------:R-:W-:Y:S02]  /*1df0*/  IMAD R8, R8, R20, R21 ;  /* 0x0000001408087224 */ /* 0x000fe400078e0215 */
[--C-:B------:R-:W-:Y:S01]  /*1e00*/  IMAD.WIDE R20, R19, 0x4, R14.reuse ;  /* 0x0000000413147825 */ /* 0x100fe200078e020e */
[----:B------:R-:W4:Y:S04]  /*1e10*/  LDG.E R26, desc[UR4][R26.64] ;  /* 0x000000041a1a7981 */ /* 0x000f28000c1e1900 */
[----:B------:R-:W3:Y:S01]  /*1e20*/  LDG.E R19, desc[UR4][R12.64+0x174] ;  /* 0x000174040c137981 */ /* 0x000ee2000c1e1900 */
[----:B0-----:R-:W-:-:S03]  /*1e30*/  IMAD.WIDE R10, R29, 0x4, R14 ;  /* 0x000000041d0a7825 */ /* 0x001fc600078e020e */
[----:B------:R-:W4:Y:S01]  /*1e40*/  LDG.E R29, desc[UR4][R12.64+0x178] ;  /* 0x000178040c1d7981 */ /* 0x000f22000c1e1900 */
[----:B------:R-:W-:Y:S01]  /*1e50*/  IMAD R4, R4, R7, R8 ;  /* 0x0000000704047224 */ /* 0x000fe200078e0208 */
[C---:B------:R-:W-:Y:S02]  /*1e60*/  IADD3 R7, PT, PT, R3.reuse, 0x294d, RZ ;  /* 0x0000294d03077810 */ /* 0x040fe40007ffe0ff */
[----:B------:R-:W4:Y:S01]  /*1e70*/  LDG.E R20, desc[UR4][R20.64] ;  /* 0x0000000414147981 */ /* 0x000f22000c1e1900 */
[----:B------:R-:W-:Y:S01]  /*1e80*/  IMAD R4, R28, R9, R4 ;  /* 0x000000091c047224 */ /* 0x000fe200078e0204 */
[----:B------:R-:W-:Y:S02]  /*1e90*/  IADD3 R9, PT, PT, R3, 0x29ba, RZ ;  /* 0x000029ba03097810 */ /* 0x000fe40007ffe0ff */
[----:B------:R-:W4:Y:S01]  /*1ea0*/  LDG.E R17, desc[UR4][R12.64+0x17c] ;  /* 0x00017c040c117981 */ /* 0x000f22000c1e1900 */
[----:B------:R-:W-:-:S03]  /*1eb0*/  IMAD.WIDE R6, R7, 0x4, R14 ;  /* 0x0000000407067825 */ /* 0x000fc600078e020e */
[----:B------:R-:W4:Y:S01]  /*1ec0*/  LDG.E R10, desc[UR4][R10.64] ;  /* 0x000000040a0a7981 */ /* 0x000f22000c1e1900 */
[----:B------:R-:W-:-:S03]  /*1ed0*/  IMAD.WIDE R8, R9, 0x4, R14 ;  /* 0x0000000409087825 */ /* 0x000fc600078e020e */
[----:B------:R-:W4:Y:S01]  /*1ee0*/  LDG.E R27, desc[UR4][R12.64+0x180] ;  /* 0x000180040c1b7981 */ /* 0x000f22000c1e1900 */
[----:B------:R-:W-:Y:S01]  /*1ef0*/  IMAD R4, R24, R5, R4 ;  /* 0x0000000518047224 */ /* 0x000fe200078e0204 */
[----:B------:R-:W-:Y:S02]  /*1f00*/  IADD3 R5, PT, PT, R3, 0x2a27, RZ ;  /* 0x00002a2703057810 */ /* 0x000fe40007ffe0ff */
[----:B------:R-:W4:Y:S01]  /*1f10*/  LDG.E R6, desc[UR4][R6.64] ;  /* 0x0000000406067981 */ /* 0x000f22000c1e1900 */
[----:B------:R-:W-:-:S03]  /*1f20*/  IMAD R18, R18, R23, R4 ;  /* 0x0000001712127224 */ /* 0x000fc600078e0204 */
[----:B------:R-:W4:Y:S01]  /*1f30*/  LDG.E R21, desc[UR4][R12.64+0x184] ;  /* 0x000184040c157981 */ /* 0x000f22000c1e1900 */
[--C-:B------:R-:W-:Y:S01]  /*1f40*/  IMAD.WIDE R4, R5, 0x4, R14.reuse ;  /* 0x0000000405047825 */ /* 0x100fe200078e020e */
[----:B------:R-:W-:Y:S02]  /*1f50*/  IADD3 R23, PT, PT, R3, 0x2a94, RZ ;  /* 0x00002a9403177810 */ /* 0x000fe40007ffe0ff */
[----:B------:R-:W4:Y:S04]  /*1f60*/  LDG.E R9, desc[UR4][R8.64] ;  /* 0x0000000408097981 */ /* 0x000f28000c1e1900 */
[----:B------:R-:W4:Y:S01]  /*1f70*/  LDG.E R28, desc[UR4][R12.64+0x188] ;  /* 0x000188040c1c7981 */ /* 0x000f22000c1e1900 */
[----:B------:R-:W-:-:S03]  /*1f80*/  IMAD.WIDE R22, R23, 0x4, R14 ;  /* 0x0000000417167825 */ /* 0x000fc600078e020e */
[----:B------:R0:W4:Y:S04]  /*1f90*/  LDG.E R4, desc[UR4][R4.64] ;  /* 0x0000000404047981 */ /* 0x000128000c1e1900 */
[----:B------:R-:W4:Y:S04]  /*1fa0*/  LDG.E R7, desc[UR4][R12.64+0x18c] ;  /* 0x00018c040c077981 */ /* 0x000f28000c1e1900 */
[----:B------:R-:W4:Y:S04]  /*1fb0*/  LDG.E R22, desc[UR4][R22.64] ;  /* 0x0000000416167981 */ /* 0x000f28000c1e1900 */
[----:B------:R-:W4:Y:S01]  /*1fc0*/  LDG.E R11, desc[UR4][R12.64+0x190] ;  /* 0x000190040c0b7981 */ /* 0x000f22000c1e1900 */
[----:B0-----:R-:W-:-:S03]  /*1fd0*/  IADD3 R5, PT, PT, R3, 0x2bdb, RZ ;  /* 0x00002bdb03057810 */ /* 0x001fc60007ffe0ff */
[----:B------:R-:W4:Y:S01]  /*1fe0*/  LDG.E R23, desc[UR4][R12.64+0x19c] ;  /* 0x00019c040c177981 */ /* 0x000f22000c1e1900 */
[----:B--2---:R-:W-:Y:S01]  /*1ff0*/  IMAD R2, R2, R25, R18 ;  /* 0x0000001902027224 */ /* 0x004fe200078e0212 */
[----:B------:R-:W-:-:S03]  /*2000*/  IADD3 R25, PT, PT, R3, 0x2b6e, RZ ;  /* 0x00002b6e03197810 */ /* 0x000fc60007ffe0ff */
[----:B---3--:R-:W-:-:S04]  /*2010*/  IMAD R2, R16, R19, R2 ;  /* 0x0000001310027224 */ /* 0x008fc800078e0202 */
[----:B----4-:R-:W-:Y:S01]  /*2020*/  IMAD R2, R26, R29, R2 ;  /* 0x0000001d1a027224 */ /* 0x010fe200078e0202 */
[----:B------:R-:W-:-:S03]  /*2030*/  IADD3 R19, PT, PT, R3, 0x2b01, RZ ;  /* 0x00002b0103137810 */ /* 0x000fc60007ffe0ff */
[----:B------:R-:W-:-:S04]  /*2040*/  IMAD R2, R20, R17, R2 ;  /* 0x0000001114027224 */ /* 0x000fc800078e0202 */
[----:B------:R-:W-:Y:S02]  /*2050*/  IMAD R10, R10, R27, R2 ;  /* 0x0000001b0a0a7224 */ /* 0x000fe400078e0202 */
[----:B------:R-:W-:Y:S01]  /*2060*/  IMAD.WIDE R16, R19, 0x4, R14 ;  /* 0x0000000413107825 */ /* 0x000fe200078e020e */
[C---:B------:R-:W-:Y:S01]  /*2070*/  IADD3 R29, PT, PT, R3.reuse, 0x2d22, RZ ;  /* 0x00002d22031d7810 */ /* 0x040fe20007ffe0ff */
[----:B------:R-:W2:Y:S02]  /*2080*/  LDG.E R27, desc[UR4][R12.64+0x198] ;  /* 0x000198040c1b7981 */ /* 0x000ea4000c1e1900 */
[----:B------:R-:W-:Y:S01]  /*2090*/  IMAD R10, R6, R21, R10 ;  /* 0x00000015060a7224 */ /* 0x000fe200078e020a */
[----:B------:R-:W-:Y:S01]  /*20a0*/  IADD3 R21, PT, PT, R3, 0x2cb5, RZ ;  /* 0x00002cb503157810 */ /* 0x000fe20007ffe0ff */
[--C-:B------:R-:W-:Y:S01]  /*20b0*/  IMAD.WIDE R18, R5, 0x4, R14.reuse ;  /* 0x0000000405127825 */ /* 0x100fe200078e020e */
[----:B------:R0:W3:Y:S03]  /*20c0*/  LDG.E R2, desc[UR4][R16.64] ;  /* 0x0000000410027981 */ /* 0x0000e6000c1e1900 */
[----:B------:R-:W-:Y:S01]  /*20d0*/  IMAD.WIDE R24, R25, 0x4, R14 ;  /* 0x0000000419187825 */ /* 0x000fe200078e020e */
[----:B------:R1:W4:Y:S03]  /*20e0*/  LDG.E R6, desc[UR4][R18.64] ;  /* 0x0000000412067981 */ /* 0x000326000c1e1900 */
[----:B------:R-:W-:Y:S01]  /*20f0*/  IMAD R28, R9, R28, R10 ;  /* 0x0000001c091c7224 */ /* 0x000fe200078e020a */
[----:B------:R-:W-:Y:S01]  /*2100*/  IADD3 R10, PT, PT, R3, 0x2d8f, RZ ;  /* 0x00002d8f030a7810 */ /* 0x000fe20007ffe0ff */
[----:B------:R-:W3:Y:S01]  /*2110*/  LDG.E R5, desc[UR4][R12.64+0x194] ;  /* 0x000194040c057981 */ /* 0x000ee2000c1e1900 */
[----:B0-----:R-:W-:Y:S01]  /*2120*/  IMAD.WIDE R16, R21, 0x4, R14 ;  /* 0x0000000415107825 */ /* 0x001fe200078e020e */
[----:B------:R-:W-:-:S02]  /*2130*/  IADD3 R9, PT, PT, R3, 0x2c48, RZ ;  /* 0x00002c4803097810 */ /* 0x000fc40007ffe0ff */
[C---:B------:R-:W-:Y:S01]  /*2140*/  IADD3 R26, PT, PT, R3.reuse, 0x2e69, RZ ;  /* 0x00002e69031a7810 */ /* 0x040fe20007ffe0ff */
[----:B-1----:R-:W-:Y:S01]  /*2150*/  IMAD.WIDE R18, R10, 0x4, R14 ;  /* 0x000000040a127825 */ /* 0x002fe200078e020e */
[C---:B------:R-:W-:Y:S01]  /*2160*/  IADD3 R10, PT, PT, R3.reuse, 0x2ed6, RZ ;  /* 0x00002ed6030a7810 */ /* 0x040fe20007ffe0ff */
[----:B------:R-:W2:Y:S02]  /*2170*/  LDG.E R24, desc[UR4][R24.64] ;  /* 0x0000000418187981 */ /* 0x000ea4000c1e1900 */
[----:B------:R-:W-:Y:S01]  /*2180*/  IMAD R7, R4, R7, R28 ;  /* 0x0000000704077224 */ /* 0x000fe200078e021c */
[----:B------:R-:W-:Y:S01]  /*2190*/  IADD3 R28, PT, PT, R3, 0x2dfc, RZ ;  /* 0x00002dfc031c7810 */ /* 0x000fe20007ffe0ff */
[----:B------:R-:W-:Y:S01]  /*21a0*/  IMAD.WIDE R8, R9, 0x4, R14 ;  /* 0x0000000409087825 */ /* 0x000fe200078e020e */
[----:B------:R-:W5:Y:S03]  /*21b0*/  LDG.E R18, desc[UR4][R18.64] ;  /* 0x0000000412127981 */ /* 0x000f66000c1e1900 */
[----:B------:R-:W-:Y:S01]  /*21c0*/  IMAD R22, R22, R11, R7 ;  /* 0x0000000b16167224 */ /* 0x000fe200078e0207 */
[----:B------:R-:W5:Y:S01]  /*21d0*/  LDG.E R4, desc[UR4][R12.64+0x1a4] ;  /* 0x0001a4040c047981 */ /* 0x000f62000c1e1900 */
[----:B------:R-:W-:-:S03]  /*21e0*/  IMAD.WIDE R20, R29, 0x4, R14 ;  /* 0x000000041d147825 */ /* 0x000fc600078e020e */
[----:B------:R0:W5:Y:S01]  /*21f0*/  LDG.E R25, desc[UR4][R16.64] ;  /* 0x0000000410197981 */ /* 0x000162000c1e1900 */
[----:B------:R-:W-:-:S03]  /*2200*/  IMAD.WIDE R10, R10, 0x4, R14 ;  /* 0x000000040a0a7825 */ /* 0x000fc600078e020e */
[----:B------:R1:W5:Y:S04]  /*2210*/  LDG.E R8, desc[UR4][R8.64] ;  /* 0x0000000408087981 */ /* 0x000368000c1e1900 */
[----:B------:R1:W5:Y:S01]  /*2220*/  LDG.E R20, desc[UR4][R20.64] ;  /* 0x0000000414147981 */ /* 0x000362000c1e1900 */
[----:B0-----:R-:W-:-:S03]  /*2230*/  IMAD.WIDE R16, R28, 0x4, R14 ;  /* 0x000000041c107825 */ /* 0x001fc600078e020e */
[----:B------:R1:W5:Y:S01]  /*2240*/  LDG.E R29, desc[UR4][R12.64+0x1a0] ;  /* 0x0001a0040c1d7981 */ /* 0x000362000c1e1900 */
[----:B------:R-:W-:-:S03]  /*2250*/  IMAD.WIDE R14, R26, 0x4, R14 ;  /* 0x000000041a0e7825 */ /* 0x000fc600078e020e */
[----:B------:R1:W5:Y:S04]  /*2260*/  LDG.E R7, desc[UR4][R12.64+0x1a8] ;  /* 0x0001a8040c077981 */ /* 0x000368000c1e1900 */
[----:B------:R1:W5:Y:S04]  /*2270*/  LDG.E R9, desc[UR4][R12.64+0x1ac] ;  /* 0x0001ac040c097981 */ /* 0x000368000c1e1900 */
[----:B------:R1:W5:Y:S04]  /*2280*/  LDG.E R16, desc[UR4][R16.64] ;  /* 0x0000000410107981 */ /* 0x000368000c1e1900 */
[----:B------:R1:W5:Y:S04]  /*2290*/  LDG.E R19, desc[UR4][R12.64+0x1b0] ;  /* 0x0001b0040c137981 */ /* 0x000368000c1e1900 */
[----:B------:R1:W5:Y:S04]  /*22a0*/  LDG.E R21, desc[UR4][R10.64] ;  /* 0x000000040a157981 */ /* 0x000368000c1e1900 */
[----:B------:R1:W5:Y:S04]  /*22b0*/  LDG.E R14, desc[UR4][R14.64] ;  /* 0x000000040e0e7981 */ /* 0x000368000c1e1900 */
[----:B------:R1:W5:Y:S04]  /*22c0*/  LDG.E R26, desc[UR4][R12.64+0x1b4] ;  /* 0x0001b4040c1a7981 */ /* 0x000368000c1e1900 */
[----:B------:R1:W5:Y:S01]  /*22d0*/  LDG.E R28, desc[UR4][R12.64+0x1b8] ;  /* 0x0001b8040c1c7981 */ /* 0x000362000c1e1900 */
[----:B------:R-:W-:-:S04]  /*22e0*/  ISETP.GE.AND P0, PT, R3, 0x6d, PT ;  /* 0x0000006d0300780c */ /* 0x000fc80003f06270 */
[----:B------:R-:W-:Y:S01]  /*22f0*/  ISETP.LT.AND P0, PT, R0, 0x6b, !P0 ;  /* 0x0000006b0000780c */ /* 0x000fe20004701270 */
[----:B---3--:R-:W-:-:S04]  /*2300*/  IMAD R2, R2, R5, R22 ;  /* 0x0000000502027224 */ /* 0x008fc800078e0216 */
[----:B--2---:R-:W-:-:S04]  /*2310*/  IMAD R2, R24, R27, R2 ;  /* 0x0000001b18027224 */ /* 0x004fc800078e0202 */
[----:B----4-:R-:W-:-:S04]  /*2320*/  IMAD R2, R6, R23, R2 ;  /* 0x0000001706027224 */ /* 0x010fc800078e0202 */
[----:B-1----:R-:W-:Y:S05]  /*2330*/  @!P0 EXIT ;  /* 0x000000000000894d */ /* 0x002fea0003800000 */
[----:B------:R-:W0:Y:S01]  /*2340*/  LDC.64 R10, c[0x0][0x390] ;  /* 0x0000e400ff0a7b82 */ /* 0x000e220000000a00 */
[----:B-----5:R-:W-:Y:S02]  /*2350*/  IMAD R2, R8, R29, R2 ;  /* 0x0000001d08027224 */ /* 0x020fe400078e0202 */
[----:B------:R-:W-:Y:S02]  /*2360*/  IMAD R3, R0, 0x6d, R3 ;  /* 0x0000006d00037824 */ /* 0x000fe400078e0203 */
[----:B------:R-:W-:-:S04]  /*2370*/  IMAD R2, R25, R4, R2 ;  /* 0x0000000419027224 */ /* 0x000fc800078e0202 */
[----:B------:R-:W-:-:S04]  /*2380*/  IMAD R2, R20, R7, R2 ;  /* 0x0000000714027224 */ /* 0x000fc800078e0202 */
[----:B------:R-:W-:-:S04]  /*2390*/  IMAD R2, R18, R9, R2 ;  /* 0x0000000912027224 */ /* 0x000fc800078e0202 */
[----:B------:R-:W-:-:S04]  /*23a0*/  IMAD R19, R16, R19, R2 ;  /* 0x0000001310137224 */ /* 0x000fc800078e0202 */
[----:B------:R-:W-:Y:S02]  /*23b0*/  IMAD R14, R14, R26, R19 ;  /* 0x0000001a0e0e7224 */ /* 0x000fe400078e0213 */
[----:B0-----:R-:W-:-:S04]  /*23c0*/  IMAD.WIDE R10, R3, 0x4, R10 ;  /* 0x00000004030a7825 */ /* 0x001fc800078e020a */
[----:B------:R-:W-:-:S05]  /*23d0*/  IMAD R21, R21, R28, R14 ;  /* 0x0000001c15157224 */ /* 0x000fca00078e020e */
[----:B------:R-:W-:Y:S01]  /*23e0*/  STG.E desc[UR4][R10.64], R21 ;  /* 0x000000150a007986 */ /* 0x000fe2000c101904 */
[----:B------:R-:W-:Y:S05]  /*23f0*/  EXIT ;  /* 0x000000000000794d */ /* 0x000fea0003800000 */
.L_x_0:
[----:B------:R-:W-:-:S00]  /*2400*/  BRA `(.L_x_0) ;  /* 0xfffffffc00fc7947 */ /* 0x000fc0000383ffff */
[----:B------:R-:W-:-:S00]  /*2410*/  NOP ;  /* 0x0000000000007918 */ /* 0x000fc00000000000 */
        /* <DEDUP_REMOVED lines=14> */
.L_x_1:


//--------------------- .nv.shared.reserved.0     --------------------------
	.section	.nv.shared.reserved.0,"aw",@nobits
	.weak		__nv_reservedSMEM_offset_0_alias
	.size		__nv_reservedSMEM_offset_0_alias, 0, 64
	.other		__nv_reservedSMEM_offset_0_alias,@"STO_CUDA_RESERVED_SHARED STV_DEFAULT"
__nv_reservedSMEM_offset_0_alias:
	.zero		0
	.zero		64


//--------------------- .nv.constant0._Z9matrixMulPKiS0_Pi --------------------------
	.section	.nv.constant0._Z9matrixMulPKiS0_Pi,"a",@progbits
	.sectionflags	@""
	.align	4
.nv.constant0._Z9matrixMulPKiS0_Pi:
	.zero		920


//--------------------- SYMBOLS --------------------------

	.type		.nv.reservedSmem.offset0,@object
	.size		.nv.reservedSmem.offset0,0x4
